//
// Generated by NVIDIA NVVM Compiler
//
// Compiler Build ID: CL-36424714
// Cuda compilation tools, release 13.0, V13.0.88
// Based on NVVM 20.0.0
//

.version 9.0
.target sm_100
.address_size 64

	// .globl	macz_batch_f32

.visible .entry macz_batch_f32(
	.param .u64 .ptr .align 1 macz_batch_f32_param_0,
	.param .u64 .ptr .align 1 macz_batch_f32_param_1,
	.param .u64 .ptr .align 1 macz_batch_f32_param_2,
	.param .u64 .ptr .align 1 macz_batch_f32_param_3,
	.param .u64 .ptr .align 1 macz_batch_f32_param_4,
	.param .u64 .ptr .align 1 macz_batch_f32_param_5,
	.param .u64 .ptr .align 1 macz_batch_f32_param_6,
	.param .u64 .ptr .align 1 macz_batch_f32_param_7,
	.param .u64 .ptr .align 1 macz_batch_f32_param_8,
	.param .u64 .ptr .align 1 macz_batch_f32_param_9,
	.param .u64 .ptr .align 1 macz_batch_f32_param_10,
	.param .u64 .ptr .align 1 macz_batch_f32_param_11,
	.param .u64 .ptr .align 1 macz_batch_f32_param_12,
	.param .u64 .ptr .align 1 macz_batch_f32_param_13,
	.param .u64 .ptr .align 1 macz_batch_f32_param_14,
	.param .u64 .ptr .align 1 macz_batch_f32_param_15,
	.param .u64 .ptr .align 1 macz_batch_f32_param_16,
	.param .u32 macz_batch_f32_param_17,
	.param .u32 macz_batch_f32_param_18,
	.param .u32 macz_batch_f32_param_19,
	.param .u32 macz_batch_f32_param_20,
	.param .u64 .ptr .align 1 macz_batch_f32_param_21,
	.param .u64 .ptr .align 1 macz_batch_f32_param_22
)
{
	.reg .pred 	%p<63>;
	.reg .b32 	%r<113>;
	.reg .b32 	%f<32>;
	.reg .b64 	%rd<180>;
	.reg .b64 	%fd<221>;

	ld.param.u64 	%rd37, [macz_batch_f32_param_0];
	ld.param.u64 	%rd38, [macz_batch_f32_param_2];
	ld.param.u64 	%rd39, [macz_batch_f32_param_3];
	ld.param.u64 	%rd40, [macz_batch_f32_param_4];
	ld.param.u32 	%r49, [macz_batch_f32_param_17];
	ld.param.u32 	%r50, [macz_batch_f32_param_18];
	ld.param.u32 	%r52, [macz_batch_f32_param_19];
	ld.param.u64 	%rd41, [macz_batch_f32_param_21];
	ld.param.u64 	%rd42, [macz_batch_f32_param_22];
	cvta.to.global.u64 	%rd1, %rd42;
	cvta.to.global.u64 	%rd2, %rd41;
	cvta.to.global.u64 	%rd3, %rd37;
	cvta.to.global.u64 	%rd4, %rd39;
	cvta.to.global.u64 	%rd5, %rd38;
	cvta.to.global.u64 	%rd6, %rd40;
	mov.u32 	%r53, %ctaid.x;
	mov.u32 	%r54, %ntid.x;
	mov.u32 	%r55, %tid.x;
	mad.lo.s32 	%r1, %r53, %r54, %r55;
	setp.ge.s32 	%p1, %r1, %r52;
	@%p1 bra 	$L__BB0_73;
	ld.param.u64 	%rd179, [macz_batch_f32_param_16];
	ld.param.u64 	%rd178, [macz_batch_f32_param_15];
	ld.param.u64 	%rd177, [macz_batch_f32_param_14];
	ld.param.u64 	%rd176, [macz_batch_f32_param_13];
	ld.param.u64 	%rd175, [macz_batch_f32_param_12];
	ld.param.u64 	%rd174, [macz_batch_f32_param_11];
	ld.param.u64 	%rd173, [macz_batch_f32_param_10];
	ld.param.u64 	%rd172, [macz_batch_f32_param_9];
	ld.param.u64 	%rd171, [macz_batch_f32_param_8];
	cvta.to.global.u64 	%rd43, %rd171;
	cvta.to.global.u64 	%rd44, %rd172;
	cvta.to.global.u64 	%rd45, %rd173;
	cvta.to.global.u64 	%rd46, %rd174;
	cvta.to.global.u64 	%rd47, %rd175;
	cvta.to.global.u64 	%rd48, %rd176;
	cvta.to.global.u64 	%rd49, %rd177;
	cvta.to.global.u64 	%rd50, %rd178;
	cvta.to.global.u64 	%rd51, %rd179;
	mul.wide.s32 	%rd52, %r1, 4;
	add.s64 	%rd53, %rd43, %rd52;
	ld.global.nc.u32 	%r2, [%rd53];
	add.s64 	%rd54, %rd44, %rd52;
	ld.global.nc.u32 	%r3, [%rd54];
	cvt.s64.s32 	%rd7, %r3;
	add.s64 	%rd55, %rd45, %rd52;
	ld.global.nc.u32 	%r4, [%rd55];
	add.s64 	%rd56, %rd46, %rd52;
	ld.global.nc.u32 	%r5, [%rd56];
	cvt.s64.s32 	%rd8, %r5;
	add.s64 	%rd57, %rd47, %rd52;
	ld.global.nc.u32 	%r6, [%rd57];
	add.s64 	%rd58, %rd48, %rd52;
	ld.global.nc.f32 	%f1, [%rd58];
	add.s64 	%rd59, %rd49, %rd52;
	ld.global.nc.f32 	%f2, [%rd59];
	add.s64 	%rd60, %rd50, %rd52;
	ld.global.nc.u32 	%r7, [%rd60];
	add.s64 	%rd61, %rd51, %rd52;
	ld.global.nc.f32 	%f13, [%rd61];
	cvt.f64.f32 	%fd1, %f13;
	max.s32 	%r56, %r3, %r5;
	max.s32 	%r8, %r56, %r6;
	add.s32 	%r9, %r50, -1;
	add.s32 	%r106, %r9, %r8;
	add.s32 	%r57, %r4, %r106;
	add.s32 	%r11, %r57, -1;
	mul.lo.s32 	%r12, %r49, %r1;
	setp.lt.s32 	%p2, %r49, 1;
	@%p2 bra 	$L__BB0_13;
	and.b32  	%r13, %r49, 7;
	setp.lt.u32 	%p3, %r49, 8;
	mov.b32 	%r102, 0;
	@%p3 bra 	$L__BB0_5;
	and.b32  	%r102, %r49, 2147483640;
	neg.s32 	%r109, %r102;
	add.s64 	%rd9, %rd2, 16;
	add.s64 	%rd10, %rd1, 16;
	mov.u32 	%r108, %r12;
$L__BB0_4:
	.pragma "nounroll";
	mul.wide.s32 	%rd62, %r108, 4;
	add.s64 	%rd63, %rd9, %rd62;
	add.s64 	%rd64, %rd10, %rd62;
	mov.b32 	%r59, 2147483647;
	st.global.u32 	[%rd63+-16], %r59;
	st.global.u32 	[%rd64+-16], %r59;
	st.global.u32 	[%rd63+-12], %r59;
	st.global.u32 	[%rd64+-12], %r59;
	st.global.u32 	[%rd63+-8], %r59;
	st.global.u32 	[%rd64+-8], %r59;
	st.global.u32 	[%rd63+-4], %r59;
	st.global.u32 	[%rd64+-4], %r59;
	st.global.u32 	[%rd63], %r59;
	st.global.u32 	[%rd64], %r59;
	st.global.u32 	[%rd63+4], %r59;
	st.global.u32 	[%rd64+4], %r59;
	st.global.u32 	[%rd63+8], %r59;
	st.global.u32 	[%rd64+8], %r59;
	st.global.u32 	[%rd63+12], %r59;
	st.global.u32 	[%rd64+12], %r59;
	add.s32 	%r109, %r109, 8;
	add.s32 	%r108, %r108, 8;
	setp.eq.s32 	%p4, %r109, 0;
	@%p4 bra 	$L__BB0_5;
	bra.uni 	$L__BB0_4;
$L__BB0_5:
	setp.eq.s32 	%p5, %r13, 0;
	@%p5 bra 	$L__BB0_13;
	and.b32  	%r17, %r49, 3;
	setp.lt.u32 	%p6, %r13, 4;
	@%p6 bra 	$L__BB0_8;
	add.s32 	%r60, %r102, %r12;
	mul.wide.s32 	%rd65, %r60, 4;
	add.s64 	%rd66, %rd2, %rd65;
	mov.b32 	%r61, 2147483647;
	st.global.u32 	[%rd66], %r61;
	add.s64 	%rd67, %rd1, %rd65;
	st.global.u32 	[%rd67], %r61;
	st.global.u32 	[%rd66+4], %r61;
	st.global.u32 	[%rd67+4], %r61;
	st.global.u32 	[%rd66+8], %r61;
	st.global.u32 	[%rd67+8], %r61;
	st.global.u32 	[%rd66+12], %r61;
	st.global.u32 	[%rd67+12], %r61;
	add.s32 	%r102, %r102, 4;
$L__BB0_8:
	setp.eq.s32 	%p7, %r17, 0;
	@%p7 bra 	$L__BB0_13;
	setp.eq.s32 	%p8, %r17, 1;
	@%p8 bra 	$L__BB0_11;
	add.s32 	%r62, %r102, %r12;
	mul.wide.s32 	%rd68, %r62, 4;
	add.s64 	%rd69, %rd2, %rd68;
	mov.b32 	%r63, 2147483647;
	st.global.u32 	[%rd69], %r63;
	add.s64 	%rd70, %rd1, %rd68;
	st.global.u32 	[%rd70], %r63;
	st.global.u32 	[%rd69+4], %r63;
	st.global.u32 	[%rd70+4], %r63;
	add.s32 	%r102, %r102, 2;
$L__BB0_11:
	and.b32  	%r64, %r49, 1;
	setp.eq.b32 	%p9, %r64, 1;
	not.pred 	%p10, %p9;
	@%p10 bra 	$L__BB0_13;
	add.s32 	%r65, %r102, %r12;
	mul.wide.s32 	%rd71, %r65, 4;
	add.s64 	%rd72, %rd2, %rd71;
	mov.b32 	%r66, 2147483647;
	st.global.u32 	[%rd72], %r66;
	add.s64 	%rd73, %rd1, %rd71;
	st.global.u32 	[%rd73], %r66;
$L__BB0_13:
	setp.ge.s32 	%p11, %r106, %r49;
	@%p11 bra 	$L__BB0_73;
	ld.param.u32 	%r101, [macz_batch_f32_param_20];
	ld.param.u64 	%rd167, [macz_batch_f32_param_1];
	cvt.u32.u64 	%r67, %rd8;
	cvt.u32.u64 	%r68, %rd7;
	add.s32 	%r22, %r9, %r67;
	setp.ne.s32 	%p12, %r101, 0;
	setp.eq.s64 	%p13, %rd167, 0;
	cvt.rn.f64.s32 	%fd2, %r67;
	add.s32 	%r23, %r9, %r68;
	cvt.rn.f64.s32 	%fd3, %r68;
	cvt.rn.f64.s32 	%fd4, %r2;
	add.s32 	%r24, %r9, %r6;
	cvt.rn.f64.s32 	%fd5, %r6;
	mov.f64 	%fd58, 0d3FF0000000000000;
	sub.f64 	%fd6, %fd58, %fd1;
	or.pred  	%p14, %p13, %p12;
	@%p14 bra 	$L__BB0_45;
	add.s32 	%r105, %r50, %r8;
	mov.f64 	%fd193, 0d0000000000000000;
	cvt.s64.s32 	%rd152, %r6;
	mov.f64 	%fd194, %fd193;
	mov.f64 	%fd195, %fd193;
	mov.f64 	%fd196, %fd193;
$L__BB0_16:
	setp.lt.s32 	%p38, %r106, %r22;
	cvt.s64.s32 	%rd11, %r106;
	mul.wide.s32 	%rd113, %r106, 4;
	add.s64 	%rd12, %rd6, %rd113;
	sub.s64 	%rd13, %rd11, %rd8;
	mov.f64 	%fd197, 0d7FF8000000000000;
	@%p38 bra 	$L__BB0_21;
	ld.global.nc.u32 	%r84, [%rd12+4];
	shl.b64 	%rd115, %rd13, 2;
	add.s64 	%rd116, %rd6, %rd115;
	ld.global.nc.u32 	%r85, [%rd116+4];
	setp.ne.s32 	%p39, %r84, %r85;
	@%p39 bra 	$L__BB0_21;
	ld.param.u64 	%rd170, [macz_batch_f32_param_7];
	cvta.to.global.u64 	%rd117, %rd170;
	shl.b64 	%rd118, %rd11, 2;
	add.s64 	%rd119, %rd117, %rd118;
	ld.global.nc.u32 	%r86, [%rd119+4];
	shl.b64 	%rd120, %rd13, 2;
	add.s64 	%rd121, %rd117, %rd120;
	ld.global.nc.u32 	%r87, [%rd121+4];
	setp.ne.s32 	%p40, %r86, %r87;
	@%p40 bra 	$L__BB0_21;
	ld.param.u64 	%rd168, [macz_batch_f32_param_5];
	cvta.to.global.u64 	%rd122, %rd168;
	shl.b64 	%rd123, %rd11, 3;
	add.s64 	%rd124, %rd122, %rd123;
	ld.global.nc.f64 	%fd125, [%rd124+8];
	shl.b64 	%rd125, %rd13, 3;
	add.s64 	%rd126, %rd122, %rd125;
	ld.global.nc.f64 	%fd126, [%rd126+8];
	sub.f64 	%fd11, %fd125, %fd126;
	setp.leu.f64 	%p41, %fd11, 0d0000000000000000;
	@%p41 bra 	$L__BB0_21;
	ld.param.u64 	%rd169, [macz_batch_f32_param_6];
	cvta.to.global.u64 	%rd127, %rd169;
	shl.b64 	%rd128, %rd11, 3;
	add.s64 	%rd129, %rd127, %rd128;
	ld.global.nc.f64 	%fd127, [%rd129+8];
	shl.b64 	%rd130, %rd13, 3;
	add.s64 	%rd131, %rd127, %rd130;
	ld.global.nc.f64 	%fd128, [%rd131+8];
	sub.f64 	%fd129, %fd127, %fd128;
	div.rn.f64 	%fd197, %fd129, %fd11;
$L__BB0_21:
	setp.nan.f64 	%p42, %fd197, %fd197;
	mov.f64 	%fd198, 0d7FF8000000000000;
	@%p42 bra 	$L__BB0_25;
	ld.global.nc.u32 	%r88, [%rd12+4];
	shl.b64 	%rd132, %rd13, 2;
	add.s64 	%rd133, %rd6, %rd132;
	ld.global.nc.u32 	%r89, [%rd133+4];
	setp.ne.s32 	%p43, %r88, %r89;
	@%p43 bra 	$L__BB0_25;
	shl.b64 	%rd134, %rd11, 3;
	add.s64 	%rd135, %rd4, %rd134;
	ld.global.nc.f64 	%fd133, [%rd135+8];
	shl.b64 	%rd136, %rd13, 3;
	add.s64 	%rd137, %rd4, %rd136;
	ld.global.nc.f64 	%fd134, [%rd137+8];
	sub.f64 	%fd135, %fd133, %fd134;
	div.rn.f64 	%fd136, %fd135, %fd2;
	mul.f64 	%fd137, %fd197, %fd197;
	sub.f64 	%fd14, %fd136, %fd137;
	setp.leu.f64 	%p44, %fd14, 0d0000000000000000;
	@%p44 bra 	$L__BB0_25;
	sqrt.rn.f64 	%fd138, %fd14;
	shl.b64 	%rd138, %rd11, 2;
	add.s64 	%rd139, %rd3, %rd138;
	ld.global.nc.f32 	%f21, [%rd139];
	cvt.f64.f32 	%fd139, %f21;
	sub.f64 	%fd140, %fd139, %fd197;
	div.rn.f64 	%fd198, %fd140, %fd138;
$L__BB0_25:
	cvt.u32.u64 	%r90, %rd11;
	setp.lt.s32 	%p45, %r90, %r23;
	mov.f64 	%fd199, 0d7FF8000000000000;
	@%p45 bra 	$L__BB0_29;
	ld.global.nc.u32 	%r28, [%rd12+4];
	cvt.s64.s32 	%rd140, %r3;
	sub.s64 	%rd14, %rd11, %rd140;
	shl.b64 	%rd141, %rd14, 2;
	add.s64 	%rd142, %rd6, %rd141;
	ld.global.nc.u32 	%r91, [%rd142+4];
	setp.ne.s32 	%p46, %r28, %r91;
	@%p46 bra 	$L__BB0_29;
	cvt.s64.s32 	%rd143, %r2;
	sub.s64 	%rd15, %rd11, %rd143;
	shl.b64 	%rd144, %rd15, 2;
	add.s64 	%rd145, %rd6, %rd144;
	ld.global.nc.u32 	%r92, [%rd145+4];
	setp.ne.s32 	%p47, %r28, %r92;
	@%p47 bra 	$L__BB0_29;
	shl.b64 	%rd146, %rd11, 3;
	add.s64 	%rd147, %rd5, %rd146;
	ld.global.nc.f64 	%fd144, [%rd147+8];
	shl.b64 	%rd148, %rd14, 3;
	add.s64 	%rd149, %rd5, %rd148;
	ld.global.nc.f64 	%fd145, [%rd149+8];
	sub.f64 	%fd146, %fd144, %fd145;
	div.rn.f64 	%fd147, %fd146, %fd3;
	shl.b64 	%rd150, %rd15, 3;
	add.s64 	%rd151, %rd5, %rd150;
	ld.global.nc.f64 	%fd148, [%rd151+8];
	sub.f64 	%fd149, %fd144, %fd148;
	div.rn.f64 	%fd150, %fd149, %fd4;
	sub.f64 	%fd199, %fd150, %fd147;
$L__BB0_29:
	cvt.u32.u64 	%r93, %rd11;
	setp.lt.s32 	%p48, %r93, %r24;
	mov.f64 	%fd200, 0d7FF8000000000000;
	@%p48 bra 	$L__BB0_33;
	ld.global.nc.u32 	%r94, [%rd12+4];
	sub.s64 	%rd16, %rd11, %rd152;
	shl.b64 	%rd153, %rd16, 2;
	add.s64 	%rd154, %rd6, %rd153;
	ld.global.nc.u32 	%r95, [%rd154+4];
	setp.ne.s32 	%p49, %r94, %r95;
	@%p49 bra 	$L__BB0_33;
	shl.b64 	%rd155, %rd11, 3;
	add.s64 	%rd156, %rd5, %rd155;
	ld.global.nc.f64 	%fd154, [%rd156+8];
	shl.b64 	%rd157, %rd16, 3;
	add.s64 	%rd158, %rd5, %rd157;
	ld.global.nc.f64 	%fd155, [%rd158+8];
	sub.f64 	%fd156, %fd154, %fd155;
	div.rn.f64 	%fd157, %fd156, %fd5;
	add.s64 	%rd159, %rd4, %rd155;
	ld.global.nc.f64 	%fd158, [%rd159+8];
	add.s64 	%rd160, %rd4, %rd157;
	ld.global.nc.f64 	%fd159, [%rd160+8];
	sub.f64 	%fd160, %fd158, %fd159;
	div.rn.f64 	%fd161, %fd160, %fd5;
	mul.f64 	%fd162, %fd157, %fd157;
	sub.f64 	%fd19, %fd161, %fd162;
	setp.leu.f64 	%p50, %fd19, 0d0000000000000000;
	@%p50 bra 	$L__BB0_33;
	sqrt.rn.f64 	%fd200, %fd19;
$L__BB0_33:
	setp.nan.f64 	%p51, %fd199, %fd199;
	setp.nan.f64 	%p52, %fd200, %fd198;
	or.pred  	%p53, %p52, %p51;
	setp.leu.f64 	%p54, %fd200, 0d0000000000000000;
	mov.f32 	%f28, 0f7FFFFFFF;
	or.pred  	%p55, %p54, %p53;
	@%p55 bra 	$L__BB0_35;
	cvt.f64.f32 	%fd163, %f1;
	div.rn.f64 	%fd164, %fd199, %fd200;
	cvt.f64.f32 	%fd165, %f2;
	mul.f64 	%fd166, %fd164, %fd165;
	fma.rn.f64 	%fd167, %fd198, %fd163, %fd166;
	cvt.rn.f32.f64 	%f28, %fd167;
$L__BB0_35:
	setp.eq.s32 	%p56, %r7, 0;
	mov.f32 	%f29, %f28;
	@%p56 bra 	$L__BB0_38;
	abs.f32 	%f24, %f28;
	setp.nan.f32 	%p57, %f24, %f24;
	mov.f32 	%f29, 0f7FFFFFFF;
	@%p57 bra 	$L__BB0_38;
	cvt.f64.f32 	%fd168, %f28;
	mul.f64 	%fd169, %fd6, %fd168;
	fma.rn.f64 	%fd22, %fd196, %fd1, %fd169;
	mul.f64 	%fd170, %fd22, %fd1;
	sub.f64 	%fd171, %fd196, %fd170;
	fma.rn.f64 	%fd23, %fd195, %fd1, %fd171;
	mul.f64 	%fd172, %fd23, %fd1;
	sub.f64 	%fd173, %fd195, %fd172;
	fma.rn.f64 	%fd24, %fd194, %fd1, %fd173;
	mul.f64 	%fd174, %fd24, %fd1;
	sub.f64 	%fd175, %fd194, %fd174;
	fma.rn.f64 	%fd193, %fd193, %fd1, %fd175;
	fma.rn.f64 	%fd176, %fd23, 0d4000000000000000, %fd22;
	fma.rn.f64 	%fd177, %fd24, 0d4000000000000000, %fd176;
	add.f64 	%fd178, %fd177, %fd193;
	div.rn.f64 	%fd179, %fd178, 0d4018000000000000;
	cvt.rn.f32.f64 	%f29, %fd179;
	mov.f64 	%fd196, %fd22;
	mov.f64 	%fd195, %fd23;
	mov.f64 	%fd194, %fd24;
$L__BB0_38:
	cvt.u32.u64 	%r96, %rd11;
	add.s32 	%r29, %r96, %r12;
	mul.wide.s32 	%rd161, %r29, 4;
	add.s64 	%rd162, %rd2, %rd161;
	st.global.f32 	[%rd162], %f29;
	setp.lt.s32 	%p58, %r96, %r11;
	@%p58 bra 	$L__BB0_44;
	sub.s32 	%r98, %r96, %r4;
	add.s32 	%r107, %r98, 1;
	setp.gt.s32 	%p59, %r107, %r96;
	mov.f64 	%fd206, 0d0000000000000000;
	@%p59 bra 	$L__BB0_43;
	mov.f64 	%fd206, 0d0000000000000000;
$L__BB0_41:
	add.s32 	%r99, %r107, %r12;
	mul.wide.s32 	%rd163, %r99, 4;
	add.s64 	%rd164, %rd2, %rd163;
	ld.global.f32 	%f7, [%rd164];
	abs.f32 	%f25, %f7;
	setp.nan.f32 	%p60, %f25, %f25;
	@%p60 bra 	$L__BB0_44;
	cvt.f64.f32 	%fd182, %f7;
	add.f64 	%fd206, %fd206, %fd182;
	add.s32 	%r107, %r107, 1;
	setp.ne.s32 	%p61, %r107, %r105;
	@%p61 bra 	$L__BB0_41;
$L__BB0_43:
	cvt.rn.f64.s32 	%fd183, %r4;
	div.rn.f64 	%fd184, %fd206, %fd183;
	cvt.rn.f32.f64 	%f26, %fd184;
	sub.f32 	%f27, %f29, %f26;
	add.s64 	%rd166, %rd1, %rd161;
	st.global.f32 	[%rd166], %f27;
$L__BB0_44:
	add.s32 	%r106, %r96, 1;
	add.s32 	%r105, %r96, 2;
	setp.eq.s32 	%p62, %r106, %r49;
	@%p62 bra 	$L__BB0_73;
	bra.uni 	$L__BB0_16;
$L__BB0_45:
	add.s32 	%r110, %r50, %r8;
	mov.f64 	%fd207, 0d0000000000000000;
	cvt.s64.s32 	%rd99, %r6;
	mov.f64 	%fd208, %fd207;
	mov.f64 	%fd209, %fd207;
	mov.f64 	%fd210, %fd207;
$L__BB0_46:
	setp.lt.s32 	%p15, %r106, %r22;
	cvt.s64.s32 	%rd17, %r106;
	mul.wide.s32 	%rd75, %r106, 4;
	add.s64 	%rd18, %rd6, %rd75;
	sub.s64 	%rd19, %rd17, %rd8;
	mul.wide.s32 	%rd76, %r106, 8;
	add.s64 	%rd20, %rd5, %rd76;
	mov.f64 	%fd211, 0d7FF8000000000000;
	@%p15 bra 	$L__BB0_49;
	ld.global.nc.u32 	%r69, [%rd18+4];
	shl.b64 	%rd77, %rd19, 2;
	add.s64 	%rd78, %rd6, %rd77;
	ld.global.nc.u32 	%r70, [%rd78+4];
	setp.ne.s32 	%p16, %r69, %r70;
	@%p16 bra 	$L__BB0_49;
	ld.global.nc.f64 	%fd62, [%rd20+8];
	shl.b64 	%rd79, %rd19, 3;
	add.s64 	%rd80, %rd5, %rd79;
	ld.global.nc.f64 	%fd63, [%rd80+8];
	sub.f64 	%fd64, %fd62, %fd63;
	div.rn.f64 	%fd211, %fd64, %fd2;
$L__BB0_49:
	setp.nan.f64 	%p17, %fd211, %fd211;
	mov.f64 	%fd212, 0d7FF8000000000000;
	@%p17 bra 	$L__BB0_53;
	ld.global.nc.u32 	%r71, [%rd18+4];
	shl.b64 	%rd81, %rd19, 2;
	add.s64 	%rd82, %rd6, %rd81;
	ld.global.nc.u32 	%r72, [%rd82+4];
	setp.ne.s32 	%p18, %r71, %r72;
	@%p18 bra 	$L__BB0_53;
	shl.b64 	%rd83, %rd17, 3;
	add.s64 	%rd84, %rd4, %rd83;
	ld.global.nc.f64 	%fd68, [%rd84+8];
	shl.b64 	%rd85, %rd19, 3;
	add.s64 	%rd86, %rd4, %rd85;
	ld.global.nc.f64 	%fd69, [%rd86+8];
	sub.f64 	%fd70, %fd68, %fd69;
	div.rn.f64 	%fd71, %fd70, %fd2;
	mul.f64 	%fd72, %fd211, %fd211;
	sub.f64 	%fd39, %fd71, %fd72;
	setp.leu.f64 	%p19, %fd39, 0d0000000000000000;
	@%p19 bra 	$L__BB0_53;
	sqrt.rn.f64 	%fd73, %fd39;
	shl.b64 	%rd87, %rd17, 2;
	add.s64 	%rd88, %rd3, %rd87;
	ld.global.nc.f32 	%f14, [%rd88];
	cvt.f64.f32 	%fd74, %f14;
	sub.f64 	%fd75, %fd74, %fd211;
	div.rn.f64 	%fd212, %fd75, %fd73;
$L__BB0_53:
	cvt.u32.u64 	%r73, %rd17;
	setp.lt.s32 	%p20, %r73, %r23;
	mov.f64 	%fd213, 0d7FF8000000000000;
	@%p20 bra 	$L__BB0_57;
	cvt.s64.s32 	%rd89, %r3;
	ld.global.nc.u32 	%r42, [%rd18+4];
	sub.s64 	%rd21, %rd17, %rd89;
	shl.b64 	%rd90, %rd21, 2;
	add.s64 	%rd91, %rd6, %rd90;
	ld.global.nc.u32 	%r74, [%rd91+4];
	setp.ne.s32 	%p21, %r42, %r74;
	@%p21 bra 	$L__BB0_57;
	cvt.s64.s32 	%rd92, %r2;
	sub.s64 	%rd22, %rd17, %rd92;
	shl.b64 	%rd93, %rd22, 2;
	add.s64 	%rd94, %rd6, %rd93;
	ld.global.nc.u32 	%r75, [%rd94+4];
	setp.ne.s32 	%p22, %r42, %r75;
	@%p22 bra 	$L__BB0_57;
	ld.global.nc.f64 	%fd79, [%rd20+8];
	shl.b64 	%rd95, %rd21, 3;
	add.s64 	%rd96, %rd5, %rd95;
	ld.global.nc.f64 	%fd80, [%rd96+8];
	sub.f64 	%fd81, %fd79, %fd80;
	div.rn.f64 	%fd82, %fd81, %fd3;
	shl.b64 	%rd97, %rd22, 3;
	add.s64 	%rd98, %rd5, %rd97;
	ld.global.nc.f64 	%fd83, [%rd98+8];
	sub.f64 	%fd84, %fd79, %fd83;
	div.rn.f64 	%fd85, %fd84, %fd4;
	sub.f64 	%fd213, %fd85, %fd82;
$L__BB0_57:
	cvt.u32.u64 	%r76, %rd17;
	setp.lt.s32 	%p23, %r76, %r24;
	mov.f64 	%fd214, 0d7FF8000000000000;
	@%p23 bra 	$L__BB0_61;
	ld.global.nc.u32 	%r77, [%rd18+4];
	sub.s64 	%rd23, %rd17, %rd99;
	shl.b64 	%rd100, %rd23, 2;
	add.s64 	%rd101, %rd6, %rd100;
	ld.global.nc.u32 	%r78, [%rd101+4];
	setp.ne.s32 	%p24, %r77, %r78;
	@%p24 bra 	$L__BB0_61;
	ld.global.nc.f64 	%fd89, [%rd20+8];
	shl.b64 	%rd102, %rd23, 3;
	add.s64 	%rd103, %rd5, %rd102;
	ld.global.nc.f64 	%fd90, [%rd103+8];
	sub.f64 	%fd91, %fd89, %fd90;
	div.rn.f64 	%fd92, %fd91, %fd5;
	shl.b64 	%rd104, %rd17, 3;
	add.s64 	%rd105, %rd4, %rd104;
	ld.global.nc.f64 	%fd93, [%rd105+8];
	add.s64 	%rd106, %rd4, %rd102;
	ld.global.nc.f64 	%fd94, [%rd106+8];
	sub.f64 	%fd95, %fd93, %fd94;
	div.rn.f64 	%fd96, %fd95, %fd5;
	mul.f64 	%fd97, %fd92, %fd92;
	sub.f64 	%fd44, %fd96, %fd97;
	setp.leu.f64 	%p25, %fd44, 0d0000000000000000;
	@%p25 bra 	$L__BB0_61;
	sqrt.rn.f64 	%fd214, %fd44;
$L__BB0_61:
	setp.nan.f64 	%p26, %fd213, %fd213;
	setp.nan.f64 	%p27, %fd214, %fd212;
	or.pred  	%p28, %p27, %p26;
	setp.leu.f64 	%p29, %fd214, 0d0000000000000000;
	mov.f32 	%f30, 0f7FFFFFFF;
	or.pred  	%p30, %p29, %p28;
	@%p30 bra 	$L__BB0_63;
	cvt.f64.f32 	%fd98, %f1;
	div.rn.f64 	%fd99, %fd213, %fd214;
	cvt.f64.f32 	%fd100, %f2;
	mul.f64 	%fd101, %fd99, %fd100;
	fma.rn.f64 	%fd102, %fd212, %fd98, %fd101;
	cvt.rn.f32.f64 	%f30, %fd102;
$L__BB0_63:
	setp.eq.s32 	%p31, %r7, 0;
	mov.f32 	%f31, %f30;
	@%p31 bra 	$L__BB0_66;
	abs.f32 	%f17, %f30;
	setp.nan.f32 	%p32, %f17, %f17;
	mov.f32 	%f31, 0f7FFFFFFF;
	@%p32 bra 	$L__BB0_66;
	cvt.f64.f32 	%fd103, %f30;
	mul.f64 	%fd104, %fd6, %fd103;
	fma.rn.f64 	%fd47, %fd210, %fd1, %fd104;
	mul.f64 	%fd105, %fd47, %fd1;
	sub.f64 	%fd106, %fd210, %fd105;
	fma.rn.f64 	%fd48, %fd209, %fd1, %fd106;
	mul.f64 	%fd107, %fd48, %fd1;
	sub.f64 	%fd108, %fd209, %fd107;
	fma.rn.f64 	%fd49, %fd208, %fd1, %fd108;
	mul.f64 	%fd109, %fd49, %fd1;
	sub.f64 	%fd110, %fd208, %fd109;
	fma.rn.f64 	%fd207, %fd207, %fd1, %fd110;
	fma.rn.f64 	%fd111, %fd48, 0d4000000000000000, %fd47;
	fma.rn.f64 	%fd112, %fd49, 0d4000000000000000, %fd111;
	add.f64 	%fd113, %fd112, %fd207;
	div.rn.f64 	%fd114, %fd113, 0d4018000000000000;
	cvt.rn.f32.f64 	%f31, %fd114;
	mov.f64 	%fd210, %fd47;
	mov.f64 	%fd209, %fd48;
	mov.f64 	%fd208, %fd49;
$L__BB0_66:
	cvt.u32.u64 	%r79, %rd17;
	add.s32 	%r43, %r79, %r12;
	mul.wide.s32 	%rd107, %r43, 4;
	add.s64 	%rd108, %rd2, %rd107;
	st.global.f32 	[%rd108], %f31;
	setp.lt.s32 	%p33, %r79, %r11;
	@%p33 bra 	$L__BB0_72;
	sub.s32 	%r81, %r79, %r4;
	add.s32 	%r112, %r81, 1;
	setp.gt.s32 	%p34, %r112, %r79;
	mov.f64 	%fd220, 0d0000000000000000;
	@%p34 bra 	$L__BB0_71;
	mov.f64 	%fd220, 0d0000000000000000;
$L__BB0_69:
	add.s32 	%r82, %r112, %r12;
	mul.wide.s32 	%rd109, %r82, 4;
	add.s64 	%rd110, %rd2, %rd109;
	ld.global.f32 	%f12, [%rd110];
	abs.f32 	%f18, %f12;
	setp.nan.f32 	%p35, %f18, %f18;
	@%p35 bra 	$L__BB0_72;
	cvt.f64.f32 	%fd117, %f12;
	add.f64 	%fd220, %fd220, %fd117;
	add.s32 	%r112, %r112, 1;
	setp.ne.s32 	%p36, %r112, %r110;
	@%p36 bra 	$L__BB0_69;
$L__BB0_71:
	cvt.rn.f64.s32 	%fd118, %r4;
	div.rn.f64 	%fd119, %fd220, %fd118;
	cvt.rn.f32.f64 	%f19, %fd119;
	sub.f32 	%f20, %f31, %f19;
	add.s64 	%rd112, %rd1, %rd107;
	st.global.f32 	[%rd112], %f20;
$L__BB0_72:
	add.s32 	%r106, %r79, 1;
	add.s32 	%r110, %r79, 2;
	setp.ne.s32 	%p37, %r106, %r49;
	@%p37 bra 	$L__BB0_46;
$L__BB0_73:
	ret;

}
	// .globl	macz_many_series_one_param_time_major_f32
.visible .entry macz_many_series_one_param_time_major_f32(
	.param .u64 .ptr .align 1 macz_many_series_one_param_time_major_f32_param_0,
	.param .u64 .ptr .align 1 macz_many_series_one_param_time_major_f32_param_1,
	.param .u64 .ptr .align 1 macz_many_series_one_param_time_major_f32_param_2,
	.param .u64 .ptr .align 1 macz_many_series_one_param_time_major_f32_param_3,
	.param .u64 .ptr .align 1 macz_many_series_one_param_time_major_f32_param_4,
	.param .u64 .ptr .align 1 macz_many_series_one_param_time_major_f32_param_5,
	.param .u64 .ptr .align 1 macz_many_series_one_param_time_major_f32_param_6,
	.param .u64 .ptr .align 1 macz_many_series_one_param_time_major_f32_param_7,
	.param .u32 macz_many_series_one_param_time_major_f32_param_8,
	.param .u32 macz_many_series_one_param_time_major_f32_param_9,
	.param .u32 macz_many_series_one_param_time_major_f32_param_10,
	.param .u32 macz_many_series_one_param_time_major_f32_param_11,
	.param .u32 macz_many_series_one_param_time_major_f32_param_12,
	.param .u32 macz_many_series_one_param_time_major_f32_param_13,
	.param .u32 macz_many_series_one_param_time_major_f32_param_14,
	.param .f32 macz_many_series_one_param_time_major_f32_param_15,
	.param .f32 macz_many_series_one_param_time_major_f32_param_16,
	.param .u32 macz_many_series_one_param_time_major_f32_param_17,
	.param .f32 macz_many_series_one_param_time_major_f32_param_18,
	.param .u64 .ptr .align 1 macz_many_series_one_param_time_major_f32_param_19,
	.param .u32 macz_many_series_one_param_time_major_f32_param_20,
	.param .u64 .ptr .align 1 macz_many_series_one_param_time_major_f32_param_21,
	.param .u64 .ptr .align 1 macz_many_series_one_param_time_major_f32_param_22
)
{
	.reg .pred 	%p<46>;
	.reg .b32 	%r<93>;
	.reg .b32 	%f<20>;
	.reg .b64 	%rd<134>;
	.reg .b64 	%fd<121>;

	ld.param.u64 	%rd21, [macz_many_series_one_param_time_major_f32_param_2];
	ld.param.u64 	%rd23, [macz_many_series_one_param_time_major_f32_param_4];
	ld.param.u32 	%r34, [macz_many_series_one_param_time_major_f32_param_8];
	ld.param.u32 	%r35, [macz_many_series_one_param_time_major_f32_param_9];
	ld.param.u32 	%r36, [macz_many_series_one_param_time_major_f32_param_10];
	ld.param.u32 	%r37, [macz_many_series_one_param_time_major_f32_param_11];
	ld.param.u32 	%r38, [macz_many_series_one_param_time_major_f32_param_12];
	ld.param.u32 	%r39, [macz_many_series_one_param_time_major_f32_param_13];
	ld.param.u32 	%r40, [macz_many_series_one_param_time_major_f32_param_14];
	ld.param.f32 	%f8, [macz_many_series_one_param_time_major_f32_param_18];
	ld.param.u64 	%rd27, [macz_many_series_one_param_time_major_f32_param_19];
	ld.param.u64 	%rd28, [macz_many_series_one_param_time_major_f32_param_21];
	ld.param.u64 	%rd29, [macz_many_series_one_param_time_major_f32_param_22];
	cvta.to.global.u64 	%rd1, %rd29;
	cvta.to.global.u64 	%rd2, %rd28;
	mov.u32 	%r43, %ctaid.x;
	mov.u32 	%r44, %ntid.x;
	mov.u32 	%r45, %tid.x;
	mad.lo.s32 	%r1, %r43, %r44, %r45;
	setp.ge.s32 	%p2, %r1, %r34;
	@%p2 bra 	$L__BB1_48;
	cvta.to.global.u64 	%rd30, %rd27;
	cvta.to.global.u64 	%rd3, %rd23;
	cvta.to.global.u64 	%rd4, %rd21;
	mul.wide.s32 	%rd31, %r1, 4;
	add.s64 	%rd32, %rd30, %rd31;
	ld.global.nc.u32 	%r2, [%rd32];
	setp.lt.s32 	%p3, %r2, 0;
	@%p3 bra 	$L__BB1_48;
	max.s32 	%r46, %r37, %r39;
	max.s32 	%r3, %r46, %r40;
	add.s32 	%r90, %r3, %r2;
	add.s32 	%r91, %r90, -1;
	setp.lt.s32 	%p4, %r35, 1;
	@%p4 bra 	$L__BB1_14;
	and.b32  	%r5, %r35, 7;
	setp.lt.u32 	%p5, %r35, 8;
	mov.b32 	%r88, 0;
	@%p5 bra 	$L__BB1_6;
	and.b32  	%r88, %r35, 2147483640;
	neg.s32 	%r86, %r88;
	shl.b32 	%r8, %r34, 3;
	mul.wide.s32 	%rd36, %r34, 4;
	mov.u32 	%r85, %r1;
$L__BB1_5:
	.pragma "nounroll";
	mul.wide.s32 	%rd33, %r85, 4;
	add.s64 	%rd34, %rd2, %rd33;
	mov.b32 	%r49, 2147483647;
	st.global.u32 	[%rd34], %r49;
	add.s64 	%rd35, %rd1, %rd33;
	st.global.u32 	[%rd35], %r49;
	add.s64 	%rd37, %rd34, %rd36;
	st.global.u32 	[%rd37], %r49;
	add.s64 	%rd38, %rd35, %rd36;
	st.global.u32 	[%rd38], %r49;
	add.s64 	%rd39, %rd37, %rd36;
	st.global.u32 	[%rd39], %r49;
	add.s64 	%rd40, %rd38, %rd36;
	st.global.u32 	[%rd40], %r49;
	add.s64 	%rd41, %rd39, %rd36;
	st.global.u32 	[%rd41], %r49;
	add.s64 	%rd42, %rd40, %rd36;
	st.global.u32 	[%rd42], %r49;
	add.s64 	%rd43, %rd41, %rd36;
	st.global.u32 	[%rd43], %r49;
	add.s64 	%rd44, %rd42, %rd36;
	st.global.u32 	[%rd44], %r49;
	add.s64 	%rd45, %rd43, %rd36;
	st.global.u32 	[%rd45], %r49;
	add.s64 	%rd46, %rd44, %rd36;
	st.global.u32 	[%rd46], %r49;
	add.s64 	%rd47, %rd45, %rd36;
	st.global.u32 	[%rd47], %r49;
	add.s64 	%rd48, %rd46, %rd36;
	st.global.u32 	[%rd48], %r49;
	add.s64 	%rd49, %rd47, %rd36;
	st.global.u32 	[%rd49], %r49;
	add.s64 	%rd50, %rd48, %rd36;
	st.global.u32 	[%rd50], %r49;
	add.s32 	%r86, %r86, 8;
	add.s32 	%r85, %r85, %r8;
	setp.ne.s32 	%p6, %r86, 0;
	@%p6 bra 	$L__BB1_5;
$L__BB1_6:
	setp.eq.s32 	%p7, %r5, 0;
	@%p7 bra 	$L__BB1_14;
	and.b32  	%r14, %r35, 3;
	setp.lt.u32 	%p8, %r5, 4;
	@%p8 bra 	$L__BB1_9;
	mad.lo.s32 	%r50, %r88, %r34, %r1;
	mul.wide.s32 	%rd51, %r50, 4;
	add.s64 	%rd52, %rd2, %rd51;
	mov.b32 	%r51, 2147483647;
	st.global.u32 	[%rd52], %r51;
	add.s64 	%rd53, %rd1, %rd51;
	st.global.u32 	[%rd53], %r51;
	mul.wide.s32 	%rd54, %r34, 4;
	add.s64 	%rd55, %rd52, %rd54;
	st.global.u32 	[%rd55], %r51;
	add.s64 	%rd56, %rd53, %rd54;
	st.global.u32 	[%rd56], %r51;
	add.s64 	%rd57, %rd55, %rd54;
	st.global.u32 	[%rd57], %r51;
	add.s64 	%rd58, %rd56, %rd54;
	st.global.u32 	[%rd58], %r51;
	add.s64 	%rd59, %rd57, %rd54;
	st.global.u32 	[%rd59], %r51;
	add.s64 	%rd60, %rd58, %rd54;
	st.global.u32 	[%rd60], %r51;
	add.s32 	%r88, %r88, 4;
$L__BB1_9:
	setp.eq.s32 	%p9, %r14, 0;
	@%p9 bra 	$L__BB1_14;
	setp.eq.s32 	%p10, %r14, 1;
	@%p10 bra 	$L__BB1_12;
	mad.lo.s32 	%r52, %r88, %r34, %r1;
	mul.wide.s32 	%rd61, %r52, 4;
	add.s64 	%rd62, %rd2, %rd61;
	mov.b32 	%r53, 2147483647;
	st.global.u32 	[%rd62], %r53;
	add.s64 	%rd63, %rd1, %rd61;
	st.global.u32 	[%rd63], %r53;
	mul.wide.s32 	%rd64, %r34, 4;
	add.s64 	%rd65, %rd62, %rd64;
	st.global.u32 	[%rd65], %r53;
	add.s64 	%rd66, %rd63, %rd64;
	st.global.u32 	[%rd66], %r53;
	add.s32 	%r88, %r88, 2;
$L__BB1_12:
	and.b32  	%r54, %r35, 1;
	setp.eq.b32 	%p11, %r54, 1;
	not.pred 	%p12, %p11;
	@%p12 bra 	$L__BB1_14;
	mad.lo.s32 	%r55, %r88, %r34, %r1;
	mul.wide.s32 	%rd67, %r55, 4;
	add.s64 	%rd68, %rd2, %rd67;
	mov.b32 	%r56, 2147483647;
	st.global.u32 	[%rd68], %r56;
	add.s64 	%rd69, %rd1, %rd67;
	st.global.u32 	[%rd69], %r56;
$L__BB1_14:
	cvt.f64.f32 	%fd1, %f8;
	setp.ge.s32 	%p13, %r91, %r35;
	@%p13 bra 	$L__BB1_48;
	ld.param.u32 	%r84, [macz_many_series_one_param_time_major_f32_param_20];
	ld.param.f32 	%f16, [macz_many_series_one_param_time_major_f32_param_15];
	ld.param.u64 	%rd133, [macz_many_series_one_param_time_major_f32_param_7];
	ld.param.u64 	%rd132, [macz_many_series_one_param_time_major_f32_param_6];
	ld.param.u64 	%rd131, [macz_many_series_one_param_time_major_f32_param_5];
	ld.param.u64 	%rd130, [macz_many_series_one_param_time_major_f32_param_3];
	ld.param.u64 	%rd129, [macz_many_series_one_param_time_major_f32_param_1];
	mad.lo.s32 	%r57, %r1, %r35, %r1;
	mul.wide.s32 	%rd70, %r57, 8;
	add.s64 	%rd5, %rd4, %rd70;
	cvta.to.global.u64 	%rd71, %rd130;
	add.s64 	%rd6, %rd71, %rd70;
	mul.wide.s32 	%rd72, %r57, 4;
	add.s64 	%rd7, %rd3, %rd72;
	cvta.to.global.u64 	%rd73, %rd131;
	add.s64 	%rd74, %rd73, %rd70;
	setp.eq.s64 	%p14, %rd131, 0;
	selp.b64 	%rd8, 0, %rd74, %p14;
	cvta.to.global.u64 	%rd75, %rd132;
	add.s64 	%rd76, %rd75, %rd70;
	setp.eq.s64 	%p15, %rd132, 0;
	selp.b64 	%rd9, 0, %rd76, %p15;
	cvta.to.global.u64 	%rd77, %rd133;
	add.s64 	%rd78, %rd77, %rd72;
	setp.eq.s64 	%p16, %rd133, 0;
	selp.b64 	%rd10, 0, %rd78, %p16;
	add.s32 	%r58, %r39, %r2;
	add.s32 	%r19, %r58, -1;
	setp.eq.s32 	%p17, %r84, 0;
	setp.ne.s64 	%p18, %rd129, 0;
	and.pred  	%p1, %p18, %p17;
	cvt.rn.f64.s32 	%fd2, %r39;
	add.s32 	%r59, %r37, %r2;
	add.s32 	%r20, %r59, -1;
	cvt.rn.f64.s32 	%fd3, %r37;
	add.s32 	%r60, %r40, %r2;
	add.s32 	%r21, %r60, -1;
	cvt.f64.f32 	%fd4, %f16;
	add.s32 	%r61, %r38, %r91;
	add.s32 	%r24, %r61, -1;
	mov.f64 	%fd107, 0d0000000000000000;
	not.pred 	%p20, %p1;
	mov.f64 	%fd108, %fd107;
	mov.f64 	%fd109, %fd107;
	mov.f64 	%fd110, %fd107;
$L__BB1_16:
	setp.lt.s32 	%p19, %r91, %r19;
	cvt.s64.s32 	%rd11, %r91;
	mul.wide.s32 	%rd79, %r91, 4;
	add.s64 	%rd12, %rd7, %rd79;
	cvt.s64.s32 	%rd80, %r39;
	sub.s64 	%rd13, %rd11, %rd80;
	shl.b64 	%rd81, %rd13, 2;
	add.s64 	%rd14, %rd7, %rd81;
	mul.wide.s32 	%rd82, %r91, 8;
	add.s64 	%rd15, %rd5, %rd82;
	mov.f64 	%fd111, 0d7FF8000000000000;
	@%p19 bra 	$L__BB1_24;
	@%p20 bra 	$L__BB1_22;
	ld.global.nc.u32 	%r64, [%rd12+4];
	ld.global.nc.u32 	%r65, [%rd14+4];
	setp.ne.s32 	%p22, %r64, %r65;
	@%p22 bra 	$L__BB1_24;
	shl.b64 	%rd85, %rd11, 2;
	add.s64 	%rd86, %rd10, %rd85;
	ld.global.nc.u32 	%r66, [%rd86+4];
	shl.b64 	%rd87, %rd13, 2;
	add.s64 	%rd88, %rd10, %rd87;
	ld.global.nc.u32 	%r67, [%rd88+4];
	setp.ne.s32 	%p23, %r66, %r67;
	@%p23 bra 	$L__BB1_24;
	shl.b64 	%rd89, %rd11, 3;
	add.s64 	%rd90, %rd8, %rd89;
	ld.global.nc.f64 	%fd41, [%rd90+8];
	shl.b64 	%rd91, %rd13, 3;
	add.s64 	%rd92, %rd8, %rd91;
	ld.global.nc.f64 	%fd42, [%rd92+8];
	sub.f64 	%fd9, %fd41, %fd42;
	setp.leu.f64 	%p24, %fd9, 0d0000000000000000;
	@%p24 bra 	$L__BB1_24;
	shl.b64 	%rd93, %rd11, 3;
	add.s64 	%rd94, %rd9, %rd93;
	ld.global.nc.f64 	%fd43, [%rd94+8];
	shl.b64 	%rd95, %rd13, 3;
	add.s64 	%rd96, %rd9, %rd95;
	ld.global.nc.f64 	%fd44, [%rd96+8];
	sub.f64 	%fd45, %fd43, %fd44;
	div.rn.f64 	%fd111, %fd45, %fd9;
	bra.uni 	$L__BB1_24;
$L__BB1_22:
	ld.global.nc.u32 	%r62, [%rd12+4];
	ld.global.nc.u32 	%r63, [%rd14+4];
	setp.ne.s32 	%p21, %r62, %r63;
	@%p21 bra 	$L__BB1_24;
	ld.global.nc.f64 	%fd35, [%rd15+8];
	shl.b64 	%rd83, %rd13, 3;
	add.s64 	%rd84, %rd5, %rd83;
	ld.global.nc.f64 	%fd36, [%rd84+8];
	sub.f64 	%fd37, %fd35, %fd36;
	div.rn.f64 	%fd111, %fd37, %fd2;
$L__BB1_24:
	setp.nan.f64 	%p25, %fd111, %fd111;
	mov.f64 	%fd112, 0d7FF8000000000000;
	@%p25 bra 	$L__BB1_28;
	ld.global.nc.u32 	%r68, [%rd12+4];
	ld.global.nc.u32 	%r69, [%rd14+4];
	setp.ne.s32 	%p26, %r68, %r69;
	@%p26 bra 	$L__BB1_28;
	shl.b64 	%rd97, %rd11, 3;
	add.s64 	%rd98, %rd6, %rd97;
	ld.global.nc.f64 	%fd49, [%rd98+8];
	shl.b64 	%rd99, %rd13, 3;
	add.s64 	%rd100, %rd6, %rd99;
	ld.global.nc.f64 	%fd50, [%rd100+8];
	sub.f64 	%fd51, %fd49, %fd50;
	div.rn.f64 	%fd52, %fd51, %fd2;
	mul.f64 	%fd53, %fd111, %fd111;
	sub.f64 	%fd13, %fd52, %fd53;
	setp.leu.f64 	%p27, %fd13, 0d0000000000000000;
	@%p27 bra 	$L__BB1_28;
	ld.param.u64 	%rd128, [macz_many_series_one_param_time_major_f32_param_0];
	cvt.u32.u64 	%r70, %rd11;
	sqrt.rn.f64 	%fd54, %fd13;
	mad.lo.s32 	%r71, %r70, %r34, %r1;
	cvta.to.global.u64 	%rd101, %rd128;
	mul.wide.s32 	%rd102, %r71, 4;
	add.s64 	%rd103, %rd101, %rd102;
	ld.global.nc.f32 	%f9, [%rd103];
	cvt.f64.f32 	%fd55, %f9;
	sub.f64 	%fd56, %fd55, %fd111;
	div.rn.f64 	%fd112, %fd56, %fd54;
$L__BB1_28:
	cvt.u32.u64 	%r72, %rd11;
	setp.lt.s32 	%p28, %r72, %r20;
	mov.f64 	%fd113, 0d7FF8000000000000;
	@%p28 bra 	$L__BB1_32;
	ld.global.nc.u32 	%r27, [%rd12+4];
	cvt.s64.s32 	%rd104, %r37;
	sub.s64 	%rd16, %rd11, %rd104;
	shl.b64 	%rd105, %rd16, 2;
	add.s64 	%rd106, %rd7, %rd105;
	ld.global.nc.u32 	%r73, [%rd106+4];
	setp.ne.s32 	%p29, %r27, %r73;
	@%p29 bra 	$L__BB1_32;
	cvt.s64.s32 	%rd107, %r36;
	sub.s64 	%rd17, %rd11, %rd107;
	shl.b64 	%rd108, %rd17, 2;
	add.s64 	%rd109, %rd7, %rd108;
	ld.global.nc.u32 	%r74, [%rd109+4];
	setp.ne.s32 	%p30, %r27, %r74;
	@%p30 bra 	$L__BB1_32;
	ld.global.nc.f64 	%fd60, [%rd15+8];
	shl.b64 	%rd110, %rd16, 3;
	add.s64 	%rd111, %rd5, %rd110;
	ld.global.nc.f64 	%fd61, [%rd111+8];
	sub.f64 	%fd62, %fd60, %fd61;
	div.rn.f64 	%fd63, %fd62, %fd3;
	shl.b64 	%rd112, %rd17, 3;
	add.s64 	%rd113, %rd5, %rd112;
	ld.global.nc.f64 	%fd64, [%rd113+8];
	sub.f64 	%fd65, %fd60, %fd64;
	cvt.rn.f64.s32 	%fd66, %r36;
	div.rn.f64 	%fd67, %fd65, %fd66;
	sub.f64 	%fd113, %fd67, %fd63;
$L__BB1_32:
	cvt.u32.u64 	%r75, %rd11;
	setp.lt.s32 	%p31, %r75, %r21;
	mov.f64 	%fd114, 0d7FF8000000000000;
	@%p31 bra 	$L__BB1_36;
	ld.global.nc.u32 	%r76, [%rd12+4];
	cvt.s64.s32 	%rd114, %r40;
	sub.s64 	%rd18, %rd11, %rd114;
	shl.b64 	%rd115, %rd18, 2;
	add.s64 	%rd116, %rd7, %rd115;
	ld.global.nc.u32 	%r77, [%rd116+4];
	setp.ne.s32 	%p32, %r76, %r77;
	@%p32 bra 	$L__BB1_36;
	ld.global.nc.f64 	%fd71, [%rd15+8];
	shl.b64 	%rd117, %rd18, 3;
	add.s64 	%rd118, %rd5, %rd117;
	ld.global.nc.f64 	%fd72, [%rd118+8];
	sub.f64 	%fd73, %fd71, %fd72;
	cvt.rn.f64.s32 	%fd74, %r40;
	div.rn.f64 	%fd75, %fd73, %fd74;
	shl.b64 	%rd119, %rd11, 3;
	add.s64 	%rd120, %rd6, %rd119;
	ld.global.nc.f64 	%fd76, [%rd120+8];
	add.s64 	%rd121, %rd6, %rd117;
	ld.global.nc.f64 	%fd77, [%rd121+8];
	sub.f64 	%fd78, %fd76, %fd77;
	div.rn.f64 	%fd79, %fd78, %fd74;
	mul.f64 	%fd80, %fd75, %fd75;
	sub.f64 	%fd18, %fd79, %fd80;
	setp.leu.f64 	%p33, %fd18, 0d0000000000000000;
	@%p33 bra 	$L__BB1_36;
	sqrt.rn.f64 	%fd114, %fd18;
$L__BB1_36:
	setp.nan.f64 	%p34, %fd113, %fd113;
	setp.nan.f64 	%p35, %fd114, %fd112;
	or.pred  	%p36, %p35, %p34;
	setp.leu.f64 	%p37, %fd114, 0d0000000000000000;
	mov.f32 	%f18, 0f7FFFFFFF;
	or.pred  	%p38, %p37, %p36;
	@%p38 bra 	$L__BB1_38;
	ld.param.f32 	%f17, [macz_many_series_one_param_time_major_f32_param_16];
	div.rn.f64 	%fd81, %fd113, %fd114;
	cvt.f64.f32 	%fd82, %f17;
	mul.f64 	%fd83, %fd81, %fd82;
	fma.rn.f64 	%fd84, %fd112, %fd4, %fd83;
	cvt.rn.f32.f64 	%f18, %fd84;
$L__BB1_38:
	ld.param.u32 	%r83, [macz_many_series_one_param_time_major_f32_param_17];
	setp.eq.s32 	%p39, %r83, 0;
	mov.f32 	%f19, %f18;
	@%p39 bra 	$L__BB1_41;
	abs.f32 	%f12, %f18;
	setp.nan.f32 	%p40, %f12, %f12;
	mov.f32 	%f19, 0f7FFFFFFF;
	@%p40 bra 	$L__BB1_41;
	cvt.f64.f32 	%fd85, %f18;
	mov.f64 	%fd86, 0d3FF0000000000000;
	sub.f64 	%fd87, %fd86, %fd1;
	mul.f64 	%fd88, %fd87, %fd85;
	fma.rn.f64 	%fd21, %fd110, %fd1, %fd88;
	mul.f64 	%fd89, %fd21, %fd1;
	sub.f64 	%fd90, %fd110, %fd89;
	fma.rn.f64 	%fd22, %fd109, %fd1, %fd90;
	mul.f64 	%fd91, %fd22, %fd1;
	sub.f64 	%fd92, %fd109, %fd91;
	fma.rn.f64 	%fd23, %fd108, %fd1, %fd92;
	mul.f64 	%fd93, %fd23, %fd1;
	sub.f64 	%fd94, %fd108, %fd93;
	fma.rn.f64 	%fd107, %fd107, %fd1, %fd94;
	fma.rn.f64 	%fd95, %fd22, 0d4000000000000000, %fd21;
	fma.rn.f64 	%fd96, %fd23, 0d4000000000000000, %fd95;
	add.f64 	%fd97, %fd96, %fd107;
	div.rn.f64 	%fd98, %fd97, 0d4018000000000000;
	cvt.rn.f32.f64 	%f19, %fd98;
	mov.f64 	%fd110, %fd21;
	mov.f64 	%fd109, %fd22;
	mov.f64 	%fd108, %fd23;
$L__BB1_41:
	cvt.u32.u64 	%r78, %rd11;
	mad.lo.s32 	%r28, %r78, %r34, %r1;
	mul.wide.s32 	%rd122, %r28, 4;
	add.s64 	%rd123, %rd2, %rd122;
	st.global.f32 	[%rd123], %f19;
	setp.lt.s32 	%p41, %r78, %r24;
	@%p41 bra 	$L__BB1_47;
	cvt.u32.u64 	%r79, %rd11;
	sub.s32 	%r80, %r79, %r38;
	add.s32 	%r92, %r80, 1;
	setp.gt.s32 	%p42, %r92, %r79;
	mov.f64 	%fd120, 0d0000000000000000;
	@%p42 bra 	$L__BB1_46;
	mov.f64 	%fd120, 0d0000000000000000;
$L__BB1_44:
	mad.lo.s32 	%r81, %r92, %r34, %r1;
	mul.wide.s32 	%rd124, %r81, 4;
	add.s64 	%rd125, %rd2, %rd124;
	ld.global.f32 	%f5, [%rd125];
	abs.f32 	%f13, %f5;
	setp.nan.f32 	%p43, %f13, %f13;
	@%p43 bra 	$L__BB1_47;
	cvt.f64.f32 	%fd101, %f5;
	add.f64 	%fd120, %fd120, %fd101;
	add.s32 	%r92, %r92, 1;
	setp.ne.s32 	%p44, %r92, %r90;
	@%p44 bra 	$L__BB1_44;
$L__BB1_46:
	cvt.rn.f64.s32 	%fd102, %r38;
	div.rn.f64 	%fd103, %fd120, %fd102;
	cvt.rn.f32.f64 	%f14, %fd103;
	sub.f32 	%f15, %f19, %f14;
	mul.wide.s32 	%rd126, %r28, 4;
	add.s64 	%rd127, %rd1, %rd126;
	st.global.f32 	[%rd127], %f15;
$L__BB1_47:
	cvt.u32.u64 	%r82, %rd11;
	add.s32 	%r91, %r82, 1;
	add.s32 	%r90, %r82, 2;
	setp.ne.s32 	%p45, %r91, %r35;
	@%p45 bra 	$L__BB1_16;
$L__BB1_48:
	ret;

}


// ===== COMPILED SASS (sm_100) =====

	.target	sm_100

	.elftype	@"ET_EXEC"


//--------------------- .note.nv.tkinfo           --------------------------
	.section	.note.nv.tkinfo,"",@"SHT_NOTE"
	.sectionflags	@"SHF_NOTE_NV_TKINFO"
	.tkinfo
        /*0018*/ 	.word	0x00000002
        /*0030*/ 	.string	""
        /*0030*/ 	.string	"ptxas"
        /*0030*/ 	.string	"Cuda compilation tools, release 13.0, V13.0.88"
        /*0030*/ 	.string	"Build cuda_13.0.r13.0/compiler.36424714_0"
        /*0030*/ 	.string	"-arch sm_100 -m 64 "



//--------------------- .note.nv.cuinfo           --------------------------
	.section	.note.nv.cuinfo,"",@"SHT_NOTE"
	.sectionflags	@"SHF_NOTE_NV_CUINFO"
        /*0018*/ 	.short	0x0002
        /*001a*/ 	.short	0x0064
        /*001c*/ 	.short	0x0082
	.zero		2


//--------------------- .nv.info                  --------------------------
	.section	.nv.info,"",@"SHT_CUDA_INFO"
	.align	4


	//----- nvinfo : EIATTR_REGCOUNT
	.align		4
        /*0000*/ 	.byte	0x04, 0x2f
        /*0002*/ 	.short	(.L_1 - .L_0)
	.align		4
.L_0:
        /*0004*/ 	.word	index@(macz_batch_f32)
        /*0008*/ 	.word	0x0000004a


	//----- nvinfo : EIATTR_FRAME_SIZE
	.align		4
.L_1:
        /*000c*/ 	.byte	0x04, 0x11
        /*000e*/ 	.short	(.L_3 - .L_2)
	.align		4
.L_2:
        /*0010*/ 	.word	index@($__internal_3_$__cuda_sm20_dsqrt_rn_f64_mediumpath_v1)
        /*0014*/ 	.word	0x00000000


	//----- nvinfo : EIATTR_FRAME_SIZE
	.align		4
.L_3:
        /*0018*/ 	.byte	0x04, 0x11
        /*001a*/ 	.short	(.L_5 - .L_4)
	.align		4
.L_4:
        /*001c*/ 	.word	index@($__internal_2_$__cuda_sm20_div_rn_f64_full)
        /*0020*/ 	.word	0x00000000


	//----- nvinfo : EIATTR_FRAME_SIZE
	.align		4
.L_5:
        /*0024*/ 	.byte	0x04, 0x11
        /*0026*/ 	.short	(.L_7 - .L_6)
	.align		4
.L_6:
        /*0028*/ 	.word	index@(macz_batch_f32)
        /*002c*/ 	.word	0x00000000


	//----- nvinfo : EIATTR_REGCOUNT
	.align		4
.L_7:
        /*0030*/ 	.byte	0x04, 0x2f
        /*0032*/ 	.short	(.L_9 - .L_8)
	.align		4
.L_8:
        /*0034*/ 	.word	index@(macz_many_series_one_param_time_major_f32)
        /*0038*/ 	.word	0x00000048


	//----- nvinfo : EIATTR_FRAME_SIZE
	.align		4
.L_9:
        /*003c*/ 	.byte	0x04, 0x11
        /*003e*/ 	.short	(.L_11 - .L_10)
	.align		4
.L_10:
        /*0040*/ 	.word	index@($__internal_1_$__cuda_sm20_dsqrt_rn_f64_mediumpath_v1)
        /*0044*/ 	.word	0x00000000


	//----- nvinfo : EIATTR_FRAME_SIZE
	.align		4
.L_11:
        /*0048*/ 	.byte	0x04, 0x11
        /*004a*/ 	.short	(.L_13 - .L_12)
	.align		4
.L_12:
        /*004c*/ 	.word	index@($__internal_0_$__cuda_sm20_div_rn_f64_full)
        /*0050*/ 	.word	0x00000000


	//----- nvinfo : EIATTR_FRAME_SIZE
	.align		4
.L_13:
        /*0054*/ 	.byte	0x04, 0x11
        /*0056*/ 	.short	(.L_15 - .L_14)
	.align		4
.L_14:
        /*0058*/ 	.word	index@(macz_many_series_one_param_time_major_f32)
        /*005c*/ 	.word	0x00000000


	//----- nvinfo : EIATTR_MIN_STACK_SIZE
	.align		4
.L_15:
        /*0060*/ 	.byte	0x04, 0x12
        /*0062*/ 	.short	(.L_17 - .L_16)
	.align		4
.L_16:
        /*0064*/ 	.word	index@(macz_many_series_one_param_time_major_f32)
        /*0068*/ 	.word	0x00000000


	//----- nvinfo : EIATTR_MIN_STACK_SIZE
	.align		4
.L_17:
        /*006c*/ 	.byte	0x04, 0x12
        /*006e*/ 	.short	(.L_19 - .L_18)
	.align		4
.L_18:
        /*0070*/ 	.word	index@(macz_batch_f32)
        /*0074*/ 	.word	0x00000000
.L_19:


//--------------------- .nv.compat                --------------------------
	.section	.nv.compat,"",@"SHT_CUDA_COMPAT_INFO"
	.align	4
        /*0000*/ 	.byte	0x02, 0x09, 0x00, 0x00, 0x02, 0x02, 0x01, 0x00, 0x02, 0x05, 0x05, 0x00, 0x03, 0x07, 0x01, 0x01
        /*0010*/ 	.byte	0x02, 0x03, 0x00, 0x00, 0x02, 0x06, 0x01, 0x00, 0x04, 0x0b, 0x08, 0x00, 0x01, 0x00, 0x00, 0x00
        /*0020*/ 	.byte	0x00, 0x00, 0x00, 0x00


//--------------------- .nv.info.macz_many_series_one_param_time_major_f32 --------------------------
	.section	.nv.info.macz_many_series_one_param_time_major_f32,"",@"SHT_CUDA_INFO"
	.sectionflags	@""
	.align	4


	//----- nvinfo : EIATTR_CUDA_API_VERSION
	.align		4
        /*0000*/ 	.byte	0x04, 0x37
        /*0002*/ 	.short	(.L_21 - .L_20)
.L_20:
        /*0004*/ 	.word	0x00000082


	//----- nvinfo : EIATTR_KPARAM_INFO
	.align		4
.L_21:
        /*0008*/ 	.byte	0x04, 0x17
        /*000a*/ 	.short	(.L_23 - .L_22)
.L_22:
        /*000c*/ 	.word	0x00000000
        /*0010*/ 	.short	0x0016
        /*0012*/ 	.short	0x0088
        /*0014*/ 	.byte	0x00, 0xf5, 0x21, 0x00


	//----- nvinfo : EIATTR_KPARAM_INFO
	.align		4
.L_23:
        /*0018*/ 	.byte	0x04, 0x17
        /*001a*/ 	.short	(.L_25 - .L_24)
.L_24:
        /*001c*/ 	.word	0x00000000
        /*0020*/ 	.short	0x0015
        /*0022*/ 	.short	0x0080
        /*0024*/ 	.byte	0x00, 0xf5, 0x21, 0x00


	//----- nvinfo : EIATTR_KPARAM_INFO
	.align		4
.L_25:
        /*0028*/ 	.byte	0x04, 0x17
        /*002a*/ 	.short	(.L_27 - .L_26)
.L_26:
        /*002c*/ 	.word	0x00000000
        /*0030*/ 	.short	0x0014
        /*0032*/ 	.short	0x0078
        /*0034*/ 	.byte	0x00, 0xf0, 0x11, 0x00


	//----- nvinfo : EIATTR_KPARAM_INFO
	.align		4
.L_27:
        /*0038*/ 	.byte	0x04, 0x17
        /*003a*/ 	.short	(.L_29 - .L_28)
.L_28:
        /*003c*/ 	.word	0x00000000
        /*0040*/ 	.short	0x0013
        /*0042*/ 	.short	0x0070
        /*0044*/ 	.byte	0x00, 0xf5, 0x21, 0x00


	//----- nvinfo : EIATTR_KPARAM_INFO
	.align		4
.L_29:
        /*0048*/ 	.byte	0x04, 0x17
        /*004a*/ 	.short	(.L_31 - .L_30)
.L_30:
        /*004c*/ 	.word	0x00000000
        /*0050*/ 	.short	0x0012
        /*0052*/ 	.short	0x0068
        /*0054*/ 	.byte	0x00, 0xf0, 0x11, 0x00


	//----- nvinfo : EIATTR_KPARAM_INFO
	.align		4
.L_31:
        /*0058*/ 	.byte	0x04, 0x17
        /*005a*/ 	.short	(.L_33 - .L_32)
.L_32:
        /*005c*/ 	.word	0x00000000
        /*0060*/ 	.short	0x0011
        /*0062*/ 	.short	0x0064
        /*0064*/ 	.byte	0x00, 0xf0, 0x11, 0x00


	//----- nvinfo : EIATTR_KPARAM_INFO
	.align		4
.L_33:
        /*0068*/ 	.byte	0x04, 0x17
        /*006a*/ 	.short	(.L_35 - .L_34)
.L_34:
        /*006c*/ 	.word	0x00000000
        /*0070*/ 	.short	0x0010
        /*0072*/ 	.short	0x0060
        /*0074*/ 	.byte	0x00, 0xf0, 0x11, 0x00


	//----- nvinfo : EIATTR_KPARAM_INFO
	.align		4
.L_35:
        /*0078*/ 	.byte	0x04, 0x17
        /*007a*/ 	.short	(.L_37 - .L_36)
.L_36:
        /*007c*/ 	.word	0x00000000
        /*0080*/ 	.short	0x000f
        /*0082*/ 	.short	0x005c
        /*0084*/ 	.byte	0x00, 0xf0, 0x11, 0x00


	//----- nvinfo : EIATTR_KPARAM_INFO
	.align		4
.L_37:
        /*0088*/ 	.byte	0x04, 0x17
        /*008a*/ 	.short	(.L_39 - .L_38)
.L_38:
        /*008c*/ 	.word	0x00000000
        /*0090*/ 	.short	0x000e
        /*0092*/ 	.short	0x0058
        /*0094*/ 	.byte	0x00, 0xf0, 0x11, 0x00


	//----- nvinfo : EIATTR_KPARAM_INFO
	.align		4
.L_39:
        /*0098*/ 	.byte	0x04, 0x17
        /*009a*/ 	.short	(.L_41 - .L_40)
.L_40:
        /*009c*/ 	.word	0x00000000
        /*00a0*/ 	.short	0x000d
        /*00a2*/ 	.short	0x0054
        /*00a4*/ 	.byte	0x00, 0xf0, 0x11, 0x00


	//----- nvinfo : EIATTR_KPARAM_INFO
	.align		4
.L_41:
        /*00a8*/ 	.byte	0x04, 0x17
        /*00aa*/ 	.short	(.L_43 - .L_42)
.L_42:
        /*00ac*/ 	.word	0x00000000
        /*00b0*/ 	.short	0x000c
        /*00b2*/ 	.short	0x0050
        /*00b4*/ 	.byte	0x00, 0xf0, 0x11, 0x00


	//----- nvinfo : EIATTR_KPARAM_INFO
	.align		4
.L_43:
        /*00b8*/ 	.byte	0x04, 0x17
        /*00ba*/ 	.short	(.L_45 - .L_44)
.L_44:
        /*00bc*/ 	.word	0x00000000
        /*00c0*/ 	.short	0x000b
        /*00c2*/ 	.short	0x004c
        /*00c4*/ 	.byte	0x00, 0xf0, 0x11, 0x00


	//----- nvinfo : EIATTR_KPARAM_INFO
	.align		4
.L_45:
        /*00c8*/ 	.byte	0x04, 0x17
        /*00ca*/ 	.short	(.L_47 - .L_46)
.L_46:
        /*00cc*/ 	.word	0x00000000
        /*00d0*/ 	.short	0x000a
        /*00d2*/ 	.short	0x0048
        /*00d4*/ 	.byte	0x00, 0xf0, 0x11, 0x00


	//----- nvinfo : EIATTR_KPARAM_INFO
	.align		4
.L_47:
        /*00d8*/ 	.byte	0x04, 0x17
        /*00da*/ 	.short	(.L_49 - .L_48)
.L_48:
        /*00dc*/ 	.word	0x00000000
        /*00e0*/ 	.short	0x0009
        /*00e2*/ 	.short	0x0044
        /*00e4*/ 	.byte	0x00, 0xf0, 0x11, 0x00


	//----- nvinfo : EIATTR_KPARAM_INFO
	.align		4
.L_49:
        /*00e8*/ 	.byte	0x04, 0x17
        /*00ea*/ 	.short	(.L_51 - .L_50)
.L_50:
        /*00ec*/ 	.word	0x00000000
        /*00f0*/ 	.short	0x0008
        /*00f2*/ 	.short	0x0040
        /*00f4*/ 	.byte	0x00, 0xf0, 0x11, 0x00


	//----- nvinfo : EIATTR_KPARAM_INFO
	.align		4
.L_51:
        /*00f8*/ 	.byte	0x04, 0x17
        /*00fa*/ 	.short	(.L_53 - .L_52)
.L_52:
        /*00fc*/ 	.word	0x00000000
        /*0100*/ 	.short	0x0007
        /*0102*/ 	.short	0x0038
        /*0104*/ 	.byte	0x00, 0xf5, 0x21, 0x00


	//----- nvinfo : EIATTR_KPARAM_INFO
	.align		4
.L_53:
        /*0108*/ 	.byte	0x04, 0x17
        /*010a*/ 	.short	(.L_55 - .L_54)
.L_54:
        /*010c*/ 	.word	0x00000000
        /*0110*/ 	.short	0x0006
        /*0112*/ 	.short	0x0030
        /*0114*/ 	.byte	0x00, 0xf5, 0x21, 0x00


	//----- nvinfo : EIATTR_KPARAM_INFO
	.align		4
.L_55:
        /*0118*/ 	.byte	0x04, 0x17
        /*011a*/ 	.short	(.L_57 - .L_56)
.L_56:
        /*011c*/ 	.word	0x00000000
        /*0120*/ 	.short	0x0005
        /*0122*/ 	.short	0x0028
        /*0124*/ 	.byte	0x00, 0xf5, 0x21, 0x00


	//----- nvinfo : EIATTR_KPARAM_INFO
	.align		4
.L_57:
        /*0128*/ 	.byte	0x04, 0x17
        /*012a*/ 	.short	(.L_59 - .L_58)
.L_58:
        /*012c*/ 	.word	0x00000000
        /*0130*/ 	.short	0x0004
        /*0132*/ 	.short	0x0020
        /*0134*/ 	.byte	0x00, 0xf5, 0x21, 0x00


	//----- nvinfo : EIATTR_KPARAM_INFO
	.align		4
.L_59:
        /*0138*/ 	.byte	0x04, 0x17
        /*013a*/ 	.short	(.L_61 - .L_60)
.L_60:
        /*013c*/ 	.word	0x00000000
        /*0140*/ 	.short	0x0003
        /*0142*/ 	.short	0x0018
        /*0144*/ 	.byte	0x00, 0xf5, 0x21, 0x00


	//----- nvinfo : EIATTR_KPARAM_INFO
	.align		4
.L_61:
        /*0148*/ 	.byte	0x04, 0x17
        /*014a*/ 	.short	(.L_63 - .L_62)
.L_62:
        /*014c*/ 	.word	0x00000000
        /*0150*/ 	.short	0x0002
        /*0152*/ 	.short	0x0010
        /*0154*/ 	.byte	0x00, 0xf5, 0x21, 0x00


	//----- nvinfo : EIATTR_KPARAM_INFO
	.align		4
.L_63:
        /*0158*/ 	.byte	0x04, 0x17
        /*015a*/ 	.short	(.L_65 - .L_64)
.L_64:
        /*015c*/ 	.word	0x00000000
        /*0160*/ 	.short	0x0001
        /*0162*/ 	.short	0x0008
        /*0164*/ 	.byte	0x00, 0xf5, 0x21, 0x00


	//----- nvinfo : EIATTR_KPARAM_INFO
	.align		4
.L_65:
        /*0168*/ 	.byte	0x04, 0x17
        /*016a*/ 	.short	(.L_67 - .L_66)
.L_66:
        /*016c*/ 	.word	0x00000000
        /*0170*/ 	.short	0x0000
        /*0172*/ 	.short	0x0000
        /*0174*/ 	.byte	0x00, 0xf5, 0x21, 0x00


	//----- nvinfo : EIATTR_SPARSE_MMA_MASK
	.align		4
.L_67:
        /*0178*/ 	.byte	0x03, 0x50
        /*017a*/ 	.short	0x0000


	//----- nvinfo : EIATTR_MAXREG_COUNT
	.align		4
        /*017c*/ 	.byte	0x03, 0x1b
        /*017e*/ 	.short	0x00ff


	//----- nvinfo : EIATTR_MERCURY_ISA_VERSION
	.align		4
        /*0180*/ 	.byte	0x03, 0x5f
        /*0182*/ 	.short	0x0101


	//----- nvinfo : EIATTR_VRC_CTA_INIT_COUNT
	.align		4
        /*0184*/ 	.byte	0x02, 0x4a
	.zero		1
	.zero		1


	//----- nvinfo : EIATTR_EXIT_INSTR_OFFSETS
	.align		4
        /*0188*/ 	.byte	0x04, 0x1c
        /*018a*/ 	.short	(.L_69 - .L_68)


	//   ....[0]....
.L_68:
        /*018c*/ 	.word	0x00000070


	//   ....[1]....
        /*0190*/ 	.word	0x000000d0


	//   ....[2]....
        /*0194*/ 	.word	0x000007c0


	//   ....[3]....
        /*0198*/ 	.word	0x00002c40


	//----- nvinfo : EIATTR_CRS_STACK_SIZE
	.align		4
.L_69:
        /*019c*/ 	.byte	0x04, 0x1e
        /*019e*/ 	.short	(.L_71 - .L_70)
.L_70:
        /*01a0*/ 	.word	0x00000000


	//----- nvinfo : EIATTR_CBANK_PARAM_SIZE
	.align		4
.L_71:
        /*01a4*/ 	.byte	0x03, 0x19
        /*01a6*/ 	.short	0x0090


	//----- nvinfo : EIATTR_PARAM_CBANK
	.align		4
        /*01a8*/ 	.byte	0x04, 0x0a
        /*01aa*/ 	.short	(.L_73 - .L_72)
	.align		4
.L_72:
        /*01ac*/ 	.word	index@(.nv.constant0.macz_many_series_one_param_time_major_f32)
        /*01b0*/ 	.short	0x0380
        /*01b2*/ 	.short	0x0090


	//----- nvinfo : EIATTR_SW_WAR
	.align		4
.L_73:
        /*01b4*/ 	.byte	0x04, 0x36
        /*01b6*/ 	.short	(.L_75 - .L_74)
.L_74:
        /*01b8*/ 	.word	0x00000008
.L_75:


//--------------------- .nv.info.macz_batch_f32   --------------------------
	.section	.nv.info.macz_batch_f32,"",@"SHT_CUDA_INFO"
	.sectionflags	@""
	.align	4


	//----- nvinfo : EIATTR_CUDA_API_VERSION
	.align		4
        /*0000*/ 	.byte	0x04, 0x37
        /*0002*/ 	.short	(.L_77 - .L_76)
.L_76:
        /*0004*/ 	.word	0x00000082


	//----- nvinfo : EIATTR_KPARAM_INFO
	.align		4
.L_77:
        /*0008*/ 	.byte	0x04, 0x17
        /*000a*/ 	.short	(.L_79 - .L_78)
.L_78:
        /*000c*/ 	.word	0x00000000
        /*0010*/ 	.short	0x0016
        /*0012*/ 	.short	0x00a0
        /*0014*/ 	.byte	0x00, 0xf5, 0x21, 0x00


	//----- nvinfo : EIATTR_KPARAM_INFO
	.align		4
.L_79:
        /*0018*/ 	.byte	0x04, 0x17
        /*001a*/ 	.short	(.L_81 - .L_80)
.L_80:
        /*001c*/ 	.word	0x00000000
        /*0020*/ 	.short	0x0015
        /*0022*/ 	.short	0x0098
        /*0024*/ 	.byte	0x00, 0xf5, 0x21, 0x00


	//----- nvinfo : EIATTR_KPARAM_INFO
	.align		4
.L_81:
        /*0028*/ 	.byte	0x04, 0x17
        /*002a*/ 	.short	(.L_83 - .L_82)
.L_82:
        /*002c*/ 	.word	0x00000000
        /*0030*/ 	.short	0x0014
        /*0032*/ 	.short	0x0094
        /*0034*/ 	.byte	0x00, 0xf0, 0x11, 0x00


	//----- nvinfo : EIATTR_KPARAM_INFO
	.align		4
.L_83:
        /*0038*/ 	.byte	0x04, 0x17
        /*003a*/ 	.short	(.L_85 - .L_84)
.L_84:
        /*003c*/ 	.word	0x00000000
        /*0040*/ 	.short	0x0013
        /*0042*/ 	.short	0x0090
        /*0044*/ 	.byte	0x00, 0xf0, 0x11, 0x00


	//----- nvinfo : EIATTR_KPARAM_INFO
	.align		4
.L_85:
        /*0048*/ 	.byte	0x04, 0x17
        /*004a*/ 	.short	(.L_87 - .L_86)
.L_86:
        /*004c*/ 	.word	0x00000000
        /*0050*/ 	.short	0x0012
        /*0052*/ 	.short	0x008c
        /*0054*/ 	.byte	0x00, 0xf0, 0x11, 0x00


	//----- nvinfo : EIATTR_KPARAM_INFO
	.align		4
.L_87:
        /*0058*/ 	.byte	0x04, 0x17
        /*005a*/ 	.short	(.L_89 - .L_88)
.L_88:
        /*005c*/ 	.word	0x00000000
        /*0060*/ 	.short	0x0011
        /*0062*/ 	.short	0x0088
        /*0064*/ 	.byte	0x00, 0xf0, 0x11, 0x00


	//----- nvinfo : EIATTR_KPARAM_INFO
	.align		4
.L_89:
        /*0068*/ 	.byte	0x04, 0x17
        /*006a*/ 	.short	(.L_91 - .L_90)
.L_90:
        /*006c*/ 	.word	0x00000000
        /*0070*/ 	.short	0x0010
        /*0072*/ 	.short	0x0080
        /*0074*/ 	.byte	0x00, 0xf5, 0x21, 0x00


	//----- nvinfo : EIATTR_KPARAM_INFO
	.align		4
.L_91:
        /*0078*/ 	.byte	0x04, 0x17
        /*007a*/ 	.short	(.L_93 - .L_92)
.L_92:
        /*007c*/ 	.word	0x00000000
        /*0080*/ 	.short	0x000f
        /*0082*/ 	.short	0x0078
        /*0084*/ 	.byte	0x00, 0xf5, 0x21, 0x00


	//----- nvinfo : EIATTR_KPARAM_INFO
	.align		4
.L_93:
        /*0088*/ 	.byte	0x04, 0x17
        /*008a*/ 	.short	(.L_95 - .L_94)
.L_94:
        /*008c*/ 	.word	0x00000000
        /*0090*/ 	.short	0x000e
        /*0092*/ 	.short	0x0070
        /*0094*/ 	.byte	0x00, 0xf5, 0x21, 0x00


	//----- nvinfo : EIATTR_KPARAM_INFO
	.align		4
.L_95:
        /*0098*/ 	.byte	0x04, 0x17
        /*009a*/ 	.short	(.L_97 - .L_96)
.L_96:
        /*009c*/ 	.word	0x00000000
        /*00a0*/ 	.short	0x000d
        /*00a2*/ 	.short	0x0068
        /*00a4*/ 	.byte	0x00, 0xf5, 0x21, 0x00


	//----- nvinfo : EIATTR_KPARAM_INFO
	.align		4
.L_97:
        /*00a8*/ 	.byte	0x04, 0x17
        /*00aa*/ 	.short	(.L_99 - .L_98)
.L_98:
        /*00ac*/ 	.word	0x00000000
        /*00b0*/ 	.short	0x000c
        /*00b2*/ 	.short	0x0060
        /*00b4*/ 	.byte	0x00, 0xf5, 0x21, 0x00


	//----- nvinfo : EIATTR_KPARAM_INFO
	.align		4
.L_99:
        /*00b8*/ 	.byte	0x04, 0x17
        /*00ba*/ 	.short	(.L_101 - .L_100)
.L_100:
        /*00bc*/ 	.word	0x00000000
        /*00c0*/ 	.short	0x000b
        /*00c2*/ 	.short	0x0058
        /*00c4*/ 	.byte	0x00, 0xf5, 0x21, 0x00


	//----- nvinfo : EIATTR_KPARAM_INFO
	.align		4
.L_101:
        /*00c8*/ 	.byte	0x04, 0x17
        /*00ca*/ 	.short	(.L_103 - .L_102)
.L_102:
        /*00cc*/ 	.word	0x00000000
        /*00d0*/ 	.short	0x000a
        /*00d2*/ 	.short	0x0050
        /*00d4*/ 	.byte	0x00, 0xf5, 0x21, 0x00


	//----- nvinfo : EIATTR_KPARAM_INFO
	.align		4
.L_103:
        /*00d8*/ 	.byte	0x04, 0x17
        /*00da*/ 	.short	(.L_105 - .L_104)
.L_104:
        /*00dc*/ 	.word	0x00000000
        /*00e0*/ 	.short	0x0009
        /*00e2*/ 	.short	0x0048
        /*00e4*/ 	.byte	0x00, 0xf5, 0x21, 0x00


	//----- nvinfo : EIATTR_KPARAM_INFO
	.align		4
.L_105:
        /*00e8*/ 	.byte	0x04, 0x17
        /*00ea*/ 	.short	(.L_107 - .L_106)
.L_106:
        /*00ec*/ 	.word	0x00000000
        /*00f0*/ 	.short	0x0008
        /*00f2*/ 	.short	0x0040
        /*00f4*/ 	.byte	0x00, 0xf5, 0x21, 0x00


	//----- nvinfo : EIATTR_KPARAM_INFO
	.align		4
.L_107:
        /*00f8*/ 	.byte	0x04, 0x17
        /*00fa*/ 	.short	(.L_109 - .L_108)
.L_108:
        /*00fc*/ 	.word	0x00000000
        /*0100*/ 	.short	0x0007
        /*0102*/ 	.short	0x0038
        /*0104*/ 	.byte	0x00, 0xf5, 0x21, 0x00


	//----- nvinfo : EIATTR_KPARAM_INFO
	.align		4
.L_109:
        /*0108*/ 	.byte	0x04, 0x17
        /*010a*/ 	.short	(.L_111 - .L_110)
.L_110:
        /*010c*/ 	.word	0x00000000
        /*0110*/ 	.short	0x0006
        /*0112*/ 	.short	0x0030
        /*0114*/ 	.byte	0x00, 0xf5, 0x21, 0x00


	//----- nvinfo : EIATTR_KPARAM_INFO
	.align		4
.L_111:
        /*0118*/ 	.byte	0x04, 0x17
        /*011a*/ 	.short	(.L_113 - .L_112)
.L_112:
        /*011c*/ 	.word	0x00000000
        /*0120*/ 	.short	0x0005
        /*0122*/ 	.short	0x0028
        /*0124*/ 	.byte	0x00, 0xf5, 0x21, 0x00


	//----- nvinfo : EIATTR_KPARAM_INFO
	.align		4
.L_113:
        /*0128*/ 	.byte	0x04, 0x17
        /*012a*/ 	.short	(.L_115 - .L_114)
.L_114:
        /*012c*/ 	.word	0x00000000
        /*0130*/ 	.short	0x0004
        /*0132*/ 	.short	0x0020
        /*0134*/ 	.byte	0x00, 0xf5, 0x21, 0x00


	//----- nvinfo : EIATTR_KPARAM_INFO
	.align		4
.L_115:
        /*0138*/ 	.byte	0x04, 0x17
        /*013a*/ 	.short	(.L_117 - .L_116)
.L_116:
        /*013c*/ 	.word	0x00000000
        /*0140*/ 	.short	0x0003
        /*0142*/ 	.short	0x0018
        /*0144*/ 	.byte	0x00, 0xf5, 0x21, 0x00


	//----- nvinfo : EIATTR_KPARAM_INFO
	.align		4
.L_117:
        /*0148*/ 	.byte	0x04, 0x17
        /*014a*/ 	.short	(.L_119 - .L_118)
.L_118:
        /*014c*/ 	.word	0x00000000
        /*0150*/ 	.short	0x0002
        /*0152*/ 	.short	0x0010
        /*0154*/ 	.byte	0x00, 0xf5, 0x21, 0x00


	//----- nvinfo : EIATTR_KPARAM_INFO
	.align		4
.L_119:
        /*0158*/ 	.byte	0x04, 0x17
        /*015a*/ 	.short	(.L_121 - .L_120)
.L_120:
        /*015c*/ 	.word	0x00000000
        /*0160*/ 	.short	0x0001
        /*0162*/ 	.short	0x0008
        /*0164*/ 	.byte	0x00, 0xf5, 0x21, 0x00


	//----- nvinfo : EIATTR_KPARAM_INFO
	.align		4
.L_121:
        /*0168*/ 	.byte	0x04, 0x17
        /*016a*/ 	.short	(.L_123 - .L_122)
.L_122:
        /*016c*/ 	.word	0x00000000
        /*0170*/ 	.short	0x0000
        /*0172*/ 	.short	0x0000
        /*0174*/ 	.byte	0x00, 0xf5, 0x21, 0x00


	//----- nvinfo : EIATTR_SPARSE_MMA_MASK
	.align		4
.L_123:
        /*0178*/ 	.byte	0x03, 0x50
        /*017a*/ 	.short	0x0000


	//----- nvinfo : EIATTR_MAXREG_COUNT
	.align		4
        /*017c*/ 	.byte	0x03, 0x1b
        /*017e*/ 	.short	0x00ff


	//----- nvinfo : EIATTR_MERCURY_ISA_VERSION
	.align		4
        /*0180*/ 	.byte	0x03, 0x5f
        /*0182*/ 	.short	0x0101


	//----- nvinfo : EIATTR_VRC_CTA_INIT_COUNT
	.align		4
        /*0184*/ 	.byte	0x02, 0x4a
	.zero		1
	.zero		1


	//----- nvinfo : EIATTR_EXIT_INSTR_OFFSETS
	.align		4
        /*0188*/ 	.byte	0x04, 0x1c
        /*018a*/ 	.short	(.L_125 - .L_124)


	//   ....[0]....
.L_124:
        /*018c*/ 	.word	0x00000070


	//   ....[1]....
        /*0190*/ 	.word	0x00000850


	//   ....[2]....
        /*0194*/ 	.word	0x000028c0


	//   ....[3]....
        /*0198*/ 	.word	0x00004720


	//----- nvinfo : EIATTR_CRS_STACK_SIZE
	.align		4
.L_125:
        /*019c*/ 	.byte	0x04, 0x1e
        /*019e*/ 	.short	(.L_127 - .L_126)
.L_126:
        /*01a0*/ 	.word	0x00000000


	//----- nvinfo : EIATTR_CBANK_PARAM_SIZE
	.align		4
.L_127:
        /*01a4*/ 	.byte	0x03, 0x19
        /*01a6*/ 	.short	0x00a8


	//----- nvinfo : EIATTR_PARAM_CBANK
	.align		4
        /*01a8*/ 	.byte	0x04, 0x0a
        /*01aa*/ 	.short	(.L_129 - .L_128)
	.align		4
.L_128:
        /*01ac*/ 	.word	index@(.nv.constant0.macz_batch_f32)
        /*01b0*/ 	.short	0x0380
        /*01b2*/ 	.short	0x00a8


	//----- nvinfo : EIATTR_SW_WAR
	.align		4
.L_129:
        /*01b4*/ 	.byte	0x04, 0x36
        /*01b6*/ 	.short	(.L_131 - .L_130)
.L_130:
        /*01b8*/ 	.word	0x00000008
.L_131:


//--------------------- .nv.callgraph             --------------------------
	.section	.nv.callgraph,"",@"SHT_CUDA_CALLGRAPH"
	.align	4
	.sectionentsize	8
	.align		4
        /*0000*/ 	.word	0x00000000
	.align		4
        /*0004*/ 	.word	0xffffffff
	.align		4
        /*0008*/ 	.word	0x00000000
	.align		4
        /*000c*/ 	.word	0xfffffffe
	.align		4
        /*0010*/ 	.word	0x00000000
	.align		4
        /*0014*/ 	.word	0xfffffffd
	.align		4
        /*0018*/ 	.word	0x00000000
	.align		4
        /*001c*/ 	.word	0xfffffffc


//--------------------- .text.macz_many_series_one_param_time_major_f32 --------------------------
	.section	.text.macz_many_series_one_param_time_major_f32,"ax",@progbits
	.align	128
        .global         macz_many_series_one_param_time_major_f32
        .type           macz_many_series_one_param_time_major_f32,@function
        .size           macz_many_series_one_param_time_major_f32,(.L_x_154 - macz_many_series_one_param_time_major_f32)
        .other          macz_many_series_one_param_time_major_f32,@"STO_CUDA_ENTRY STV_DEFAULT"
macz_many_series_one_param_time_major_f32:
.text.macz_many_series_one_param_time_major_f32:
[----:B------:R-:W-:Y:S01]  /*0000*/  LDC R1, c[0x0][0x37c] ;  /* 0x0000df00ff017b82 */ /* 0x000fe20000000800 */
[----:B------:R-:W0:Y:S07]  /*0010*/  S2R R0, SR_TID.X ;  /* 0x0000000000007919 */ /* 0x000e2e0000002100 */
[----:B------:R-:W0:Y:S08]  /*0020*/  S2UR UR4, SR_CTAID.X ;  /* 0x00000000000479c3 */ /* 0x000e300000002500 */
[----:B------:R-:W0:Y:S08]  /*0030*/  LDC R5, c[0x0][0x360] ;  /* 0x0000d800ff057b82 */ /* 0x000e300000000800 */
[----:B------:R-:W1:Y:S01]  /*0040*/  LDC R2, c[0x0][0x3c0] ;  /* 0x0000f000ff027b82 */ /* 0x000e620000000800 */
[----:B0-----:R-:W-:-:S05]  /*0050*/  IMAD R5, R5, UR4, R0 ;  /* 0x0000000405057c24 */ /* 0x001fca000f8e0200 */
[----:B-1----:R-:W-:-:S13]  /*0060*/  ISETP.GE.AND P0, PT, R5, R2, PT ;  /* 0x000000020500720c */ /* 0x002fda0003f06270 */
[----:B------:R-:W-:Y:S05]  /*0070*/  @P0 EXIT ;  /* 0x000000000000094d */ /* 0x000fea0003800000 */
[----:B------:R-:W0:Y:S01]  /*0080*/  LDC.64 R10, c[0x0][0x3f0] ;  /* 0x0000fc00ff0a7b82 */ /* 0x000e220000000a00 */
[----:B------:R-:W1:Y:S01]  /*0090*/  LDCU.64 UR8, c[0x0][0x358] ;  /* 0x00006b00ff0877ac */ /* 0x000e620008000a00 */
[----:B0-----:R-:W-:-:S06]  /*00a0*/  IMAD.WIDE R10, R5, 0x4, R10 ;  /* 0x00000004050a7825 */ /* 0x001fcc00078e020a */
[----:B-1----:R-:W2:Y:S02]  /*00b0*/  LDG.E.CONSTANT R10, desc[UR8][R10.64] ;  /* 0x000000080a0a7981 */ /* 0x002ea4000c1e9900 */
[----:B--2---:R-:W-:-:S13]  /*00c0*/  ISETP.GE.AND P0, PT, R10, RZ, PT ;  /* 0x000000ff0a00720c */ /* 0x004fda0003f06270 */
[----:B------:R-:W-:Y:S05]  /*00d0*/  @!P0 EXIT ;  /* 0x000000000000894d */ /* 0x000fea0003800000 */
[----:B------:R-:W0:Y:S01]  /*00e0*/  LDC R39, c[0x0][0x3cc] ;  /* 0x0000f300ff277b82 */ /* 0x000e220000000800 */
[----:B------:R-:W1:Y:S07]  /*00f0*/  LDCU UR7, c[0x0][0x3c4] ;  /* 0x00007880ff0777ac */ /* 0x000e6e0008000800 */
[----:B------:R-:W0:Y:S08]  /*0100*/  LDC R0, c[0x0][0x3d4] ;  /* 0x0000f500ff007b82 */ /* 0x000e300000000800 */
[----:B------:R-:W0:Y:S01]  /*0110*/  LDC R9, c[0x0][0x3d8] ;  /* 0x0000f600ff097b82 */ /* 0x000e220000000800 */
[----:B-1----:R-:W-:Y:S01]  /*0120*/  UISETP.GE.AND UP0, UPT, UR7, 0x1, UPT ;  /* 0x000000010700788c */ /* 0x002fe2000bf06270 */
[----:B0-----:R-:W-:-:S05]  /*0130*/  VIMNMX3 R3, R39, R0, R9, !PT ;  /* 0x000000002703720f */ /* 0x001fca0007800109 */
[----:B------:R-:W-:-:S04]  /*0140*/  IMAD.IADD R6, R10, 0x1, R3 ;  /* 0x000000010a067824 */ /* 0x000fc800078e0203 */
[----:B------:R-:W-:Y:S01]  /*0150*/  VIADD R7, R6, 0xffffffff ;  /* 0xffffffff06077836 */ /* 0x000fe20000000000 */
[----:B------:R-:W-:Y:S06]  /*0160*/  BRA.U !UP0, `(.L_x_0) ;  /* 0x0000000508907547 */ /* 0x000fec000b800000 */
[----:B------:R-:W-:Y:S02]  /*0170*/  UISETP.GE.U32.AND UP1, UPT, UR7, 0x8, UPT ;  /* 0x000000080700788c */ /* 0x000fe4000bf26070 */
[----:B------:R-:W-:Y:S01]  /*0180*/  ULOP3.LUT UR5, UR7, 0x7, URZ, 0xc0, !UPT ;  /* 0x0000000707057892 */ /* 0x000fe2000f8ec0ff */
[----:B------:R-:W-:-:S03]  /*0190*/  UMOV UR4, URZ ;  /* 0x000000ff00047c82 */ /* 0x000fc60008000000 */
[----:B------:R-:W-:-:S03]  /*01a0*/  UISETP.NE.AND UP0, UPT, UR5, URZ, UPT ;  /* 0x000000ff0500728c */ /* 0x000fc6000bf05270 */
[----:B------:R-:W-:Y:S08]  /*01b0*/  BRA.U !UP1, `(.L_x_1) ;  /* 0x0000000109a87547 */ /* 0x000ff0000b800000 */
[----:B------:R-:W0:Y:S01]  /*01c0*/  LDC.64 R46, c[0x0][0x400] ;  /* 0x00010000ff2e7b82 */ /* 0x000e220000000a00 */
[----:B------:R-:W-:Y:S01]  /*01d0*/  ULOP3.LUT UR4, UR7, 0x7ffffff8, URZ, 0xc0, !UPT ;  /* 0x7ffffff807047892 */ /* 0x000fe2000f8ec0ff */
[----:B------:R-:W-:-:S03]  /*01e0*/  IMAD.MOV.U32 R3, RZ, RZ, R5 ;  /* 0x000000ffff037224 */ /* 0x000fc600078e0005 */
[----:B------:R-:W-:-:S03]  /*01f0*/  UIADD3 UR6, UPT, UPT, -UR4, URZ, URZ ;  /* 0x000000ff04067290 */ /* 0x000fc6000fffe1ff */
[----:B------:R-:W1:Y:S09]  /*0200*/  LDC.64 R48, c[0x0][0x408] ;  /* 0x00010200ff307b82 */ /* 0x000e720000000a00 */
.L_x_2:
[----:B0-2---:R-:W-:Y:S01]  /*0210*/  IMAD.WIDE R12, R3, 0x4, R46 ;  /* 0x00000004030c7825 */ /* 0x005fe200078e022e */
[----:B------:R-:W-:-:S03]  /*0220*/  UIADD3 UR6, UPT, UPT, UR6, 0x8, URZ ;  /* 0x0000000806067890 */ /* 0x000fc6000fffe0ff */
[----:B-1----:R-:W-:Y:S01]  /*0230*/  IMAD.WIDE R14, R3, 0x4, R48 ;  /* 0x00000004030e7825 */ /* 0x002fe200078e0230 */
[----:B------:R-:W-:-:S03]  /*0240*/  UISETP.NE.AND UP1, UPT, UR6, URZ, UPT ;  /* 0x000000ff0600728c */ /* 0x000fc6000bf25270 */
[----:B------:R-:W-:-:S04]  /*0250*/  IMAD.WIDE R16, R2, 0x4, R12 ;  /* 0x0000000402107825 */ /* 0x000fc800078e020c */
[----:B------:R-:W-:-:S04]  /*0260*/  IMAD.WIDE R18, R2, 0x4, R14 ;  /* 0x0000000402127825 */ /* 0x000fc800078e020e */
[----:B------:R-:W-:-:S04]  /*0270*/  IMAD.WIDE R20, R2, 0x4, R16 ;  /* 0x0000000402147825 */ /* 0x000fc800078e0210 */
[----:B------:R-:W-:-:S04]  /*0280*/  IMAD.WIDE R22, R2, 0x4, R18 ;  /* 0x0000000402167825 */ /* 0x000fc800078e0212 */
[----:B------:R-:W-:-:S04]  /*0290*/  IMAD.WIDE R24, R2, 0x4, R20 ;  /* 0x0000000402187825 */ /* 0x000fc800078e0214 */
[----:B------:R-:W-:-:S04]  /*02a0*/  IMAD.WIDE R26, R2, 0x4, R22 ;  /* 0x00000004021a7825 */ /* 0x000fc800078e0216 */
[----:B------:R-:W-:-:S04]  /*02b0*/  IMAD.WIDE R28, R2, 0x4, R24 ;  /* 0x00000004021c7825 */ /* 0x000fc800078e0218 */
[----:B------:R-:W-:-:S04]  /*02c0*/  IMAD.WIDE R30, R2, 0x4, R26 ;  /* 0x00000004021e7825 */ /* 0x000fc800078e021a */
[----:B------:R-:W-:Y:S02]  /*02d0*/  IMAD.MOV.U32 R11, RZ, RZ, 0x7fffffff ;  /* 0x7fffffffff0b7424 */ /* 0x000fe400078e00ff */
[----:B------:R-:W-:-:S03]  /*02e0*/  IMAD.WIDE R32, R2, 0x4, R28 ;  /* 0x0000000402207825 */ /* 0x000fc600078e021c */
[----:B------:R2:W-:Y:S01]  /*02f0*/  STG.E desc[UR8][R12.64], R11 ;  /* 0x0000000b0c007986 */ /* 0x0005e2000c101908 */
        /* <DEDUP_REMOVED lines=10> */
[----:B------:R-:W-:-:S03]  /*03a0*/  IMAD R3, R2, 0x8, R3 ;  /* 0x0000000802037824 */ /* 0x000fc600078e0203 */
[----:B------:R2:W-:Y:S04]  /*03b0*/  STG.E desc[UR8][R24.64], R11 ;  /* 0x0000000b18007986 */ /* 0x0005e8000c101908 */
        /* <DEDUP_REMOVED lines=8> */
[----:B------:R2:W-:Y:S01]  /*0440*/  STG.E desc[UR8][R44.64], R11 ;  /* 0x0000000b2c007986 */ /* 0x0005e2000c101908 */
[----:B------:R-:W-:Y:S05]  /*0450*/  BRA.U UP1, `(.L_x_2) ;  /* 0xfffffffd016c7547 */ /* 0x000fea000b83ffff */
.L_x_1:
[----:B------:R-:W-:Y:S05]  /*0460*/  BRA.U !UP0, `(.L_x_0) ;  /* 0x0000000108d07547 */ /* 0x000fea000b800000 */
[----:B------:R-:W-:Y:S02]  /*0470*/  UISETP.GE.U32.AND UP0, UPT, UR5, 0x4, UPT ;  /* 0x000000040500788c */ /* 0x000fe4000bf06070 */
[----:B------:R-:W-:-:S04]  /*0480*/  ULOP3.LUT UR6, UR7, 0x3, URZ, 0xc0, !UPT ;  /* 0x0000000307067892 */ /* 0x000fc8000f8ec0ff */
[----:B------:R-:W-:-:S03]  /*0490*/  UISETP.NE.AND UP1, UPT, UR6, URZ, UPT ;  /* 0x000000ff0600728c */ /* 0x000fc6000bf25270 */
[----:B------:R-:W-:Y:S08]  /*04a0*/  BRA.U !UP0, `(.L_x_3) ;  /* 0x0000000108547547 */ /* 0x000ff0000b800000 */
[----:B--2---:R-:W0:Y:S01]  /*04b0*/  LDC.64 R12, c[0x0][0x400] ;  /* 0x00010000ff0c7b82 */ /* 0x004e220000000a00 */
[----:B------:R-:W-:Y:S01]  /*04c0*/  IMAD R3, R2, UR4, R5 ;  /* 0x0000000402037c24 */ /* 0x000fe2000f8e0205 */
[----:B------:R-:W-:-:S06]  /*04d0*/  UIADD3 UR4, UPT, UPT, UR4, 0x4, URZ ;  /* 0x0000000404047890 */ /* 0x000fcc000fffe0ff */
[----:B------:R-:W1:Y:S01]  /*04e0*/  LDC.64 R14, c[0x0][0x408] ;  /* 0x00010200ff0e7b82 */ /* 0x000e620000000a00 */
[----:B0-----:R-:W-:-:S04]  /*04f0*/  IMAD.WIDE R12, R3, 0x4, R12 ;  /* 0x00000004030c7825 */ /* 0x001fc800078e020c */
[----:B------:R-:W-:-:S04]  /*0500*/  IMAD.WIDE R16, R2, 0x4, R12 ;  /* 0x0000000402107825 */ /* 0x000fc800078e020c */
[----:B-1----:R-:W-:Y:S01]  /*0510*/  IMAD.WIDE R14, R3, 0x4, R14 ;  /* 0x00000004030e7825 */ /* 0x002fe200078e020e */
[----:B------:R-:W-:-:S03]  /*0520*/  MOV R3, 0x7fffffff ;  /* 0x7fffffff00037802 */ /* 0x000fc60000000f00 */
[C---:B------:R-:W-:Y:S02]  /*0530*/  IMAD.WIDE R20, R2.reuse, 0x4, R16 ;  /* 0x0000000402147825 */ /* 0x040fe400078e0210 */
[----:B------:R0:W-:Y:S02]  /*0540*/  STG.E desc[UR8][R12.64], R3 ;  /* 0x000000030c007986 */ /* 0x0001e4000c101908 */
[C---:B------:R-:W-:Y:S02]  /*0550*/  IMAD.WIDE R18, R2.reuse, 0x4, R14 ;  /* 0x0000000402127825 */ /* 0x040fe400078e020e */
[----:B------:R0:W-:Y:S02]  /*0560*/  STG.E desc[UR8][R14.64], R3 ;  /* 0x000000030e007986 */ /* 0x0001e4000c101908 */
[C---:B------:R-:W-:Y:S02]  /*0570*/  IMAD.WIDE R24, R2.reuse, 0x4, R20 ;  /* 0x0000000402187825 */ /* 0x040fe400078e0214 */
[----:B------:R0:W-:Y:S02]  /*0580*/  STG.E desc[UR8][R16.64], R3 ;  /* 0x0000000310007986 */ /* 0x0001e4000c101908 */
[----:B------:R-:W-:-:S02]  /*0590*/  IMAD.WIDE R22, R2, 0x4, R18 ;  /* 0x0000000402167825 */ /* 0x000fc400078e0212 */
[----:B------:R0:W-:Y:S02]  /*05a0*/  STG.E desc[UR8][R18.64], R3 ;  /* 0x0000000312007986 */ /* 0x0001e4000c101908 */
[----:B------:R-:W-:Y:S02]  /*05b0*/  IMAD.WIDE R26, R2, 0x4, R22 ;  /* 0x00000004021a7825 */ /* 0x000fe400078e0216 */
[----:B------:R0:W-:Y:S04]  /*05c0*/  STG.E desc[UR8][R20.64], R3 ;  /* 0x0000000314007986 */ /* 0x0001e8000c101908 */
[----:B------:R0:W-:Y:S04]  /*05d0*/  STG.E desc[UR8][R22.64], R3 ;  /* 0x0000000316007986 */ /* 0x0001e8000c101908 */
[----:B------:R0:W-:Y:S04]  /*05e0*/  STG.E desc[UR8][R24.64], R3 ;  /* 0x0000000318007986 */ /* 0x0001e8000c101908 */
[----:B------:R0:W-:Y:S02]  /*05f0*/  STG.E desc[UR8][R26.64], R3 ;  /* 0x000000031a007986 */ /* 0x0001e4000c101908 */
.L_x_3:
[----:B------:R-:W-:Y:S05]  /*0600*/  BRA.U !UP1, `(.L_x_0) ;  /* 0x0000000109687547 */ /* 0x000fea000b800000 */
[----:B------:R-:W-:Y:S02]  /*0610*/  UISETP.NE.AND UP0, UPT, UR6, 0x1, UPT ;  /* 0x000000010600788c */ /* 0x000fe4000bf05270 */
[----:B------:R-:W-:-:S04]  /*0620*/  ULOP3.LUT UR5, UR7, 0x1, URZ, 0xc0, !UPT ;  /* 0x0000000107057892 */ /* 0x000fc8000f8ec0ff */
[----:B------:R-:W-:-:S03]  /*0630*/  UISETP.NE.U32.AND UP1, UPT, UR5, 0x1, UPT ;  /* 0x000000010500788c */ /* 0x000fc6000bf25070 */
[----:B------:R-:W-:Y:S08]  /*0640*/  BRA.U !UP0, `(.L_x_4) ;  /* 0x0000000108347547 */ /* 0x000ff0000b800000 */
[----:B0-2---:R-:W0:Y:S01]  /*0650*/  LDC.64 R12, c[0x0][0x400] ;  /* 0x00010000ff0c7b82 */ /* 0x005e220000000a00 */
[----:B------:R-:W-:Y:S01]  /*0660*/  IMAD R3, R2, UR4, R5 ;  /* 0x0000000402037c24 */ /* 0x000fe2000f8e0205 */
[----:B------:R-:W-:-:S06]  /*0670*/  UIADD3 UR4, UPT, UPT, UR4, 0x2, URZ ;  /* 0x0000000204047890 */ /* 0x000fcc000fffe0ff */
[----:B------:R-:W1:Y:S01]  /*0680*/  LDC.64 R14, c[0x0][0x408] ;  /* 0x00010200ff0e7b82 */ /* 0x000e620000000a00 */
[----:B0-----:R-:W-:-:S04]  /*0690*/  IMAD.WIDE R12, R3, 0x4, R12 ;  /* 0x00000004030c7825 */ /* 0x001fc800078e020c */
[----:B------:R-:W-:-:S04]  /*06a0*/  IMAD.WIDE R16, R2, 0x4, R12 ;  /* 0x0000000402107825 */ /* 0x000fc800078e020c */
[----:B-1----:R-:W-:-:S04]  /*06b0*/  IMAD.WIDE R14, R3, 0x4, R14 ;  /* 0x00000004030e7825 */ /* 0x002fc800078e020e */
[----:B------:R-:W-:Y:S02]  /*06c0*/  IMAD.MOV.U32 R3, RZ, RZ, 0x7fffffff ;  /* 0x7fffffffff037424 */ /* 0x000fe400078e00ff */
[----:B------:R-:W-:-:S03]  /*06d0*/  IMAD.WIDE R18, R2, 0x4, R14 ;  /* 0x0000000402127825 */ /* 0x000fc600078e020e */
[----:B------:R1:W-:Y:S04]  /*06e0*/  STG.E desc[UR8][R12.64], R3 ;  /* 0x000000030c007986 */ /* 0x0003e8000c101908 */
[----:B------:R1:W-:Y:S04]  /*06f0*/  STG.E desc[UR8][R14.64], R3 ;  /* 0x000000030e007986 */ /* 0x0003e8000c101908 */
[----:B------:R1:W-:Y:S04]  /*0700*/  STG.E desc[UR8][R16.64], R3 ;  /* 0x0000000310007986 */ /* 0x0003e8000c101908 */
[----:B------:R1:W-:Y:S02]  /*0710*/  STG.E desc[UR8][R18.64], R3 ;  /* 0x0000000312007986 */ /* 0x0003e4000c101908 */
.L_x_4:
[----:B------:R-:W-:Y:S05]  /*0720*/  BRA.U UP1, `(.L_x_0) ;  /* 0x0000000101207547 */ /* 0x000fea000b800000 */
[----:B012---:R-:W0:Y:S01]  /*0730*/  LDC.64 R12, c[0x0][0x400] ;  /* 0x00010000ff0c7b82 */ /* 0x007e220000000a00 */
[----:B------:R-:W-:Y:S02]  /*0740*/  IMAD R11, R2, UR4, R5 ;  /* 0x00000004020b7c24 */ /* 0x000fe4000f8e0205 */
[----:B------:R-:W-:-:S05]  /*0750*/  IMAD.MOV.U32 R17, RZ, RZ, 0x7fffffff ;  /* 0x7fffffffff117424 */ /* 0x000fca00078e00ff */
[----:B------:R-:W1:Y:S01]  /*0760*/  LDC.64 R14, c[0x0][0x408] ;  /* 0x00010200ff0e7b82 */ /* 0x000e620000000a00 */
[----:B0-----:R-:W-:-:S05]  /*0770*/  IMAD.WIDE R2, R11, 0x4, R12 ;  /* 0x000000040b027825 */ /* 0x001fca00078e020c */
[----:B------:R3:W-:Y:S01]  /*0780*/  STG.E desc[UR8][R2.64], R17 ;  /* 0x0000001102007986 */ /* 0x0007e2000c101908 */
[----:B-1----:R-:W-:-:S05]  /*0790*/  IMAD.WIDE R12, R11, 0x4, R14 ;  /* 0x000000040b0c7825 */ /* 0x002fca00078e020e */
[----:B------:R3:W-:Y:S02]  /*07a0*/  STG.E desc[UR8][R12.64], R17 ;  /* 0x000000110c007986 */ /* 0x0007e4000c101908 */
.L_x_0:
[----:B------:R-:W-:-:S13]  /*07b0*/  ISETP.GE.AND P0, PT, R7, UR7, PT ;  /* 0x0000000707007c0c */ /* 0x000fda000bf06270 */
[----:B------:R-:W-:Y:S05]  /*07c0*/  @P0 EXIT ;  /* 0x000000000000094d */ /* 0x000fea0003800000 */
[----:B0123--:R-:W0:Y:S01]  /*07d0*/  LDC.64 R12, c[0x0][0x3a8] ;  /* 0x0000ea00ff0c7b82 */ /* 0x00fe220000000a00 */
[----:B------:R-:W1:Y:S01]  /*07e0*/  LDCU.64 UR4, c[0x0][0x3a8] ;  /* 0x00007500ff0477ac */ /* 0x000e620008000a00 */
[----:B------:R2:W3:Y:S01]  /*07f0*/  I2F.F64 R40, R0 ;  /* 0x0000000000287312 */ /* 0x0004e20000201c00 */
[C---:B------:R-:W-:Y:S01]  /*0800*/  IADD3 R8, PT, PT, R10.reuse, -0x1, R0 ;  /* 0xffffffff0a087810 */ /* 0x040fe20007ffe000 */
[----:B------:R-:W-:Y:S01]  /*0810*/  IMAD R3, R5, UR7, R5 ;  /* 0x0000000705037c24 */ /* 0x000fe2000f8e0205 */
[----:B------:R-:W4:Y:S01]  /*0820*/  LDCU UR16, c[0x0][0x3dc] ;  /* 0x00007b80ff1077ac */ /* 0x000f220008000800 */
[C---:B------:R-:W-:Y:S02]  /*0830*/  IADD3 R9, PT, PT, R10.reuse, -0x1, R9 ;  /* 0xffffffff0a097810 */ /* 0x040fe40007ffe009 */
[----:B------:R-:W-:Y:S01]  /*0840*/  CS2R R26, SRZ ;  /* 0x00000000001a7805 */ /* 0x000fe2000001ff00 */
[----:B------:R-:W5:Y:S01]  /*0850*/  LDC.64 R14, c[0x0][0x3b0] ;  /* 0x0000ec00ff0e7b82 */ /* 0x000f620000000a00 */
[----:B------:R-:W2:Y:S01]  /*0860*/  LDCU.128 UR12, c[0x0][0x3b0] ;  /* 0x00007600ff0c77ac */ /* 0x000ea20008000c00 */
[----:B------:R-:W-:-:S02]  /*0870*/  IADD3 R10, PT, PT, R10, -0x1, R39 ;  /* 0xffffffff0a0a7810 */ /* 0x000fc40007ffe027 */
[----:B------:R-:W-:Y:S01]  /*0880*/  CS2R R24, SRZ ;  /* 0x0000000000187805 */ /* 0x000fe2000001ff00 */
[----:B------:R-:W0:Y:S01]  /*0890*/  I2F.F64 R38, R39 ;  /* 0x0000002700267312 */ /* 0x000e220000201c00 */
[----:B------:R-:W3:Y:S01]  /*08a0*/  LDCU UR17, c[0x0][0x3e8] ;  /* 0x00007d00ff1177ac */ /* 0x000ee20008000800 */
[----:B------:R-:W-:Y:S02]  /*08b0*/  CS2R R22, SRZ ;  /* 0x0000000000167805 */ /* 0x000fe4000001ff00 */
[----:B------:R-:W-:Y:S01]  /*08c0*/  CS2R R20, SRZ ;  /* 0x0000000000147805 */ /* 0x000fe2000001ff00 */
[----:B------:R-:W5:Y:S01]  /*08d0*/  LDC.64 R16, c[0x0][0x3b8] ;  /* 0x0000ee00ff107b82 */ /* 0x000f620000000a00 */
[----:B------:R-:W5:Y:S01]  /*08e0*/  LDCU UR6, c[0x0][0x3f8] ;  /* 0x00007f00ff0677ac */ /* 0x000f620008000800 */
[----:B-1----:R-:W-:Y:S01]  /*08f0*/  ISETP.NE.U32.AND P0, PT, RZ, UR4, PT ;  /* 0x00000004ff007c0c */ /* 0x002fe2000bf05070 */
[----:B------:R-:W1:Y:S01]  /*0900*/  LDCU.64 UR10, c[0x0][0x388] ;  /* 0x00007100ff0a77ac */ /* 0x000e620008000a00 */
[----:B----4-:R-:W4:Y:S04]  /*0910*/  F2F.F64.F32 R36, UR16 ;  /* 0x0000001000247d10 */ /* 0x010f280008201800 */
[----:B------:R-:W4:Y:S01]  /*0920*/  LDC.64 R32, c[0x0][0x390] ;  /* 0x0000e400ff207b82 */ /* 0x000f220000000a00 */
[----:B0-----:R-:W-:Y:S01]  /*0930*/  IMAD.WIDE R12, R3, 0x8, R12 ;  /* 0x00000008030c7825 */ /* 0x001fe200078e020c */
[----:B------:R-:W-:-:S02]  /*0940*/  ISETP.NE.AND.EX P0, PT, RZ, UR5, PT, P0 ;  /* 0x00000005ff007c0c */ /* 0x000fc4000bf05300 */
[----:B--2---:R-:W-:Y:S02]  /*0950*/  ISETP.NE.U32.AND P1, PT, RZ, UR12, PT ;  /* 0x0000000cff007c0c */ /* 0x004fe4000bf25070 */
[----:B------:R-:W-:Y:S01]  /*0960*/  ISETP.NE.U32.AND P2, PT, RZ, UR14, PT ;  /* 0x0000000eff007c0c */ /* 0x000fe2000bf45070 */
[----:B---3--:R-:W0:Y:S01]  /*0970*/  F2F.F64.F32 R34, UR17 ;  /* 0x0000001100227d10 */ /* 0x008e220008201800 */
[----:B------:R-:W2:Y:S01]  /*0980*/  LDC.64 R30, c[0x0][0x398] ;  /* 0x0000e600ff1e7b82 */ /* 0x000ea20000000a00 */
[C---:B-----5:R-:W-:Y:S01]  /*0990*/  IMAD.WIDE R14, R3.reuse, 0x8, R14 ;  /* 0x00000008030e7825 */ /* 0x060fe200078e020e */
[----:B------:R-:W-:Y:S01]  /*09a0*/  ISETP.NE.AND.EX P1, PT, RZ, UR13, PT, P1 ;  /* 0x0000000dff007c0c */ /* 0x000fe2000bf25310 */
[----:B------:R-:W-:Y:S01]  /*09b0*/  UISETP.NE.AND UP0, UPT, UR6, URZ, UPT ;  /* 0x000000ff0600728c */ /* 0x000fe2000bf05270 */
[----:B------:R-:W-:Y:S02]  /*09c0*/  ISETP.NE.AND.EX P2, PT, RZ, UR15, PT, P2 ;  /* 0x0000000fff007c0c */ /* 0x000fe4000bf45320 */
[----:B------:R-:W-:Y:S01]  /*09d0*/  SEL R11, R12, RZ, P0 ;  /* 0x000000ff0c0b7207 */ /* 0x000fe20000000000 */
[----:B-1----:R-:W-:Y:S01]  /*09e0*/  UISETP.NE.U32.AND UP1, UPT, UR10, URZ, UPT ;  /* 0x000000ff0a00728c */ /* 0x002fe2000bf25070 */
[----:B------:R-:W1:Y:S01]  /*09f0*/  LDC.64 R28, c[0x0][0x3a0] ;  /* 0x0000e800ff1c7b82 */ /* 0x000e620000000a00 */
[----:B------:R-:W-:Y:S01]  /*0a00*/  IMAD.WIDE R16, R3, 0x4, R16 ;  /* 0x0000000403107825 */ /* 0x000fe200078e0210 */
[----:B------:R-:W-:Y:S01]  /*0a10*/  SEL R12, R13, RZ, P0 ;  /* 0x000000ff0d0c7207 */ /* 0x000fe20000000000 */
[----:B------:R-:W-:Y:S01]  /*0a20*/  UISETP.NE.AND.EX UP0, UPT, UR11, URZ, !UP0, UP1 ;  /* 0x000000ff0b00728c */ /* 0x000fe2000c705310 */
[----:B------:R-:W-:-:S02]  /*0a30*/  SEL R13, R14, RZ, P1 ;  /* 0x000000ff0e0d7207 */ /* 0x000fc40000800000 */
[----:B------:R-:W-:Y:S02]  /*0a40*/  SEL R14, R15, RZ, P1 ;  /* 0x000000ff0f0e7207 */ /* 0x000fe40000800000 */
[----:B------:R-:W3:Y:S01]  /*0a50*/  LDC R0, c[0x0][0x3d0] ;  /* 0x0000f400ff007b82 */ /* 0x000ee20000000800 */
[----:B------:R-:W-:Y:S01]  /*0a60*/  SEL R15, R16, RZ, P2 ;  /* 0x000000ff100f7207 */ /* 0x000fe20001000000 */
[----:B----4-:R-:W-:Y:S01]  /*0a70*/  IMAD.WIDE R32, R3, 0x8, R32 ;  /* 0x0000000803207825 */ /* 0x010fe200078e0220 */
[----:B------:R-:W-:-:S03]  /*0a80*/  SEL R16, R17, RZ, P2 ;  /* 0x000000ff11107207 */ /* 0x000fc60001000000 */
[----:B--2---:R-:W-:-:S04]  /*0a90*/  IMAD.WIDE R30, R3, 0x8, R30 ;  /* 0x00000008031e7825 */ /* 0x004fc800078e021e */
[----:B-1----:R-:W-:Y:S01]  /*0aa0*/  IMAD.WIDE R28, R3, 0x4, R28 ;  /* 0x00000004031c7825 */ /* 0x002fe200078e021c */
[----:B0--3--:R-:W-:-:S07]  /*0ab0*/  IADD3 R17, PT, PT, R7, -0x1, R0 ;  /* 0xffffffff07117810 */ /* 0x009fce0007ffe000 */
.L_x_46:
[----:B0-----:R-:W0:Y:S01]  /*0ac0*/  LDCU UR5, c[0x0][0x3d4] ;  /* 0x00007a80ff0577ac */ /* 0x001e220008000800 */
[----:B------:R-:W-:Y:S01]  /*0ad0*/  SHF.R.S32.HI R56, RZ, 0x1f, R7 ;  /* 0x0000001fff387819 */ /* 0x000fe20000011407 */
[----:B------:R-:W-:Y:S01]  /*0ae0*/  BSSY.RECONVERGENT B1, `(.L_x_5) ;  /* 0x0000062000017945 */ /* 0x000fe20003800200 */
[----:B------:R-:W-:-:S04]  /*0af0*/  IMAD.WIDE R48, R7, 0x4, R28 ;  /* 0x0000000407307825 */ /* 0x000fc800078e021c */
[----:B------:R-:W-:-:S04]  /*0b00*/  IMAD.WIDE R50, R7, 0x8, R32 ;  /* 0x0000000807327825 */ /* 0x000fc800078e0220 */
[----:B------:R-:W-:Y:S02]  /*0b10*/  IMAD.MOV.U32 R54, RZ, RZ, 0x0 ;  /* 0x00000000ff367424 */ /* 0x000fe400078e00ff */
[----:B------:R-:W-:Y:S01]  /*0b20*/  IMAD.MOV.U32 R55, RZ, RZ, 0x7ff80000 ;  /* 0x7ff80000ff377424 */ /* 0x000fe200078e00ff */
[----:B0-----:R-:W-:Y:S02]  /*0b30*/  USHF.R.S32.HI UR4, URZ, 0x1f, UR5 ;  /* 0x0000001fff047899 */ /* 0x001fe40008011405 */
[----:B-12---:R-:W-:-:S04]  /*0b40*/  IADD3 R2, P0, PT, R7, -UR5, RZ ;  /* 0x8000000507027c10 */ /* 0x006fc8000ff1e0ff */
[----:B------:R-:W-:Y:S02]  /*0b50*/  LEA R52, P1, R2, R28, 0x2 ;  /* 0x0000001c02347211 */ /* 0x000fe400078210ff */
[----:B------:R-:W-:Y:S02]  /*0b60*/  IADD3.X R3, PT, PT, R56, ~UR4, RZ, P0, !PT ;  /* 0x8000000438037c10 */ /* 0x000fe400087fe4ff */
[----:B------:R-:W-:Y:S02]  /*0b70*/  ISETP.GE.AND P0, PT, R7, R8, PT ;  /* 0x000000080700720c */ /* 0x000fe40003f06270 */
[----:B------:R-:W-:-:S11]  /*0b80*/  LEA.HI.X R53, R2, R29, R3, 0x2, P1 ;  /* 0x0000001d02357211 */ /* 0x000fd600008f1403 */
[----:B------:R-:W-:Y:S05]  /*0b90*/  @!P0 BRA `(.L_x_6) ;  /* 0x0000000400588947 */ /* 0x000fea0003800000 */
[----:B------:R-:W-:Y:S05]  /*0ba0*/  BRA.U !UP0, `(.L_x_7) ;  /* 0x0000000108d47547 */ /* 0x000fea000b800000 */
[----:B------:R-:W2:Y:S04]  /*0bb0*/  LDG.E.CONSTANT R0, desc[UR8][R48.64+0x4] ;  /* 0x0000040830007981 */ /* 0x000ea8000c1e9900 */
[----:B------:R-:W2:Y:S02]  /*0bc0*/  LDG.E.CONSTANT R19, desc[UR8][R52.64+0x4] ;  /* 0x0000040834137981 */ /* 0x000ea4000c1e9900 */
[----:B--2---:R-:W-:-:S13]  /*0bd0*/  ISETP.NE.AND P0, PT, R0, R19, PT ;  /* 0x000000130000720c */ /* 0x004fda0003f05270 */
[----:B------:R-:W-:Y:S05]  /*0be0*/  @P0 BRA `(.L_x_6) ;  /* 0x0000000400440947 */ /* 0x000fea0003800000 */
[CC--:B------:R-:W-:Y:S02]  /*0bf0*/  LEA R42, P1, R2.reuse, R15.reuse, 0x2 ;  /* 0x0000000f022a7211 */ /* 0x0c0fe400078210ff */
[C---:B------:R-:W-:Y:S02]  /*0c00*/  LEA R18, P0, R7.reuse, R15, 0x2 ;  /* 0x0000000f07127211 */ /* 0x040fe400078010ff */
[-C--:B------:R-:W-:Y:S02]  /*0c10*/  LEA.HI.X R43, R2, R16.reuse, R3, 0x2, P1 ;  /* 0x00000010022b7211 */ /* 0x080fe400008f1403 */
[----:B------:R-:W-:-:S04]  /*0c20*/  LEA.HI.X R19, R7, R16, R56, 0x2, P0 ;  /* 0x0000001007137211 */ /* 0x000fc800000f1438 */
        /* <DEDUP_REMOVED lines=8> */
[----:B------:R-:W2:Y:S04]  /*0cb0*/  LDG.E.64.CONSTANT R42, desc[UR8][R42.64+0x8] ;  /* 0x000008082a2a7981 */ /* 0x000ea8000c1e9b00 */
[----:B------:R-:W2:Y:S02]  /*0cc0*/  LDG.E.64.CONSTANT R18, desc[UR8][R44.64+0x8] ;  /* 0x000008082c127981 */ /* 0x000ea4000c1e9b00 */
[----:B--2---:R-:W-:-:S08]  /*0cd0*/  DADD R18, R18, -R42 ;  /* 0x0000000012127229 */ /* 0x004fd0000000082a */
[----:B------:R-:W-:-:S14]  /*0ce0*/  DSETP.GT.AND P0, PT, R18, RZ, PT ;  /* 0x000000ff1200722a */ /* 0x000fdc0003f04000 */
[----:B------:R-:W-:Y:S05]  /*0cf0*/  @!P0 BRA `(.L_x_6) ;  /* 0x0000000400008947 */ /* 0x000fea0003800000 */
[CC--:B------:R-:W-:Y:S02]  /*0d00*/  LEA R46, P0, R7.reuse, R13.reuse, 0x3 ;  /* 0x0000000d072e7211 */ /* 0x0c0fe400078018ff */
[C---:B------:R-:W-:Y:S02]  /*0d10*/  LEA R58, P1, R2.reuse, R13, 0x3 ;  /* 0x0000000d023a7211 */ /* 0x040fe400078218ff */
[-C--:B------:R-:W-:Y:S02]  /*0d20*/  LEA.HI.X R47, R7, R14.reuse, R56, 0x3, P0 ;  /* 0x0000000e072f7211 */ /* 0x080fe400000f1c38 */
[----:B------:R-:W-:-:S04]  /*0d30*/  LEA.HI.X R59, R2, R14, R3, 0x3, P1 ;  /* 0x0000000e023b7211 */ /* 0x000fc800008f1c03 */
[----:B------:R-:W2:Y:S04]  /*0d40*/  LDG.E.64.CONSTANT R46, desc[UR8][R46.64+0x8] ;  /* 0x000008082e2e7981 */ /* 0x000ea8000c1e9b00 */
[----:B------:R-:W2:Y:S01]  /*0d50*/  LDG.E.64.CONSTANT R42, desc[UR8][R58.64+0x8] ;  /* 0x000008083a2a7981 */ /* 0x000ea2000c1e9b00 */
[----:B------:R-:W0:Y:S01]  /*0d60*/  MUFU.RCP64H R45, R19 ;  /* 0x00000013002d7308 */ /* 0x000e220000001800 */
[----:B------:R-:W-:Y:S01]  /*0d70*/  IMAD.MOV.U32 R44, RZ, RZ, 0x1 ;  /* 0x00000001ff2c7424 */ /* 0x000fe200078e00ff */
[----:B------:R-:W-:Y:S05]  /*0d80*/  BSSY.RECONVERGENT B2, `(.L_x_8) ;  /* 0x0000016000027945 */ /* 0x000fea0003800200 */
[----:B0-----:R-:W-:-:S08]  /*0d90*/  DFMA R54, -R18, R44, 1 ;  /* 0x3ff000001236742b */ /* 0x001fd0000000012c */
[----:B------:R-:W-:-:S08]  /*0da0*/  DFMA R54, R54, R54, R54 ;  /* 0x000000363636722b */ /* 0x000fd00000000036 */
[----:B------:R-:W-:-:S08]  /*0db0*/  DFMA R54, R44, R54, R44 ;  /* 0x000000362c36722b */ /* 0x000fd0000000002c */
[----:B------:R-:W-:-:S08]  /*0dc0*/  DFMA R44, -R18, R54, 1 ;  /* 0x3ff00000122c742b */ /* 0x000fd00000000136 */
[----:B------:R-:W-:Y:S02]  /*0dd0*/  DFMA R54, R54, R44, R54 ;  /* 0x0000002c3636722b */ /* 0x000fe40000000036 */
[----:B--2---:R-:W-:-:S08]  /*0de0*/  DADD R42, R46, -R42 ;  /* 0x000000002e2a7229 */ /* 0x004fd0000000082a */
[----:B------:R-:W-:Y:S02]  /*0df0*/  DMUL R44, R42, R54 ;  /* 0x000000362a2c7228 */ /* 0x000fe40000000000 */
[----:B------:R-:W-:-:S06]  /*0e00*/  FSETP.GEU.AND P1, PT, |R43|, 6.5827683646048100446e-37, PT ;  /* 0x036000002b00780b */ /* 0x000fcc0003f2e200 */
[----:B------:R-:W-:-:S08]  /*0e10*/  DFMA R46, -R18, R44, R42 ;  /* 0x0000002c122e722b */ /* 0x000fd0000000012a */
[----:B------:R-:W-:-:S10]  /*0e20*/  DFMA R54, R54, R46, R44 ;  /* 0x0000002e3636722b */ /* 0x000fd4000000002c */
[----:B------:R-:W-:-:S05]  /*0e30*/  FFMA R0, RZ, R19, R55 ;  /* 0x00000013ff007223 */ /* 0x000fca0000000037 */
[----:B------:R-:W-:-:S13]  /*0e40*/  FSETP.GT.AND P0, PT, |R0|, 1.469367938527859385e-39, PT ;  /* 0x001000000000780b */ /* 0x000fda0003f04200 */
[----:B------:R-:W-:Y:S05]  /*0e50*/  @P0 BRA P1, `(.L_x_9) ;  /* 0x0000000000200947 */ /* 0x000fea0000800000 */
[----:B------:R-:W-:Y:S01]  /*0e60*/  MOV R46, R42 ;  /* 0x0000002a002e7202 */ /* 0x000fe20000000f00 */
[----:B------:R-:W-:Y:S01]  /*0e70*/  IMAD.MOV.U32 R47, RZ, RZ, R43 ;  /* 0x000000ffff2f7224 */ /* 0x000fe200078e002b */
[----:B------:R-:W-:Y:S01]  /*0e80*/  MOV R4, 0xec0 ;  /* 0x00000ec000047802 */ /* 0x000fe20000000f00 */
[----:B------:R-:W-:Y:S02]  /*0e90*/  IMAD.MOV.U32 R42, RZ, RZ, R18 ;  /* 0x000000ffff2a7224 */ /* 0x000fe400078e0012 */
[----:B------:R-:W-:-:S07]  /*0ea0*/  IMAD.MOV.U32 R0, RZ, RZ, R19 ;  /* 0x000000ffff007224 */ /* 0x000fce00078e0013 */
[----:B------:R-:W-:Y:S05]  /*0eb0*/  CALL.REL.NOINC `($__internal_0_$__cuda_sm20_div_rn_f64_full) ;  /* 0x0000001c00647944 */ /* 0x000fea0003c00000 */
[----:B------:R-:W-:Y:S02]  /*0ec0*/  IMAD.MOV.U32 R54, RZ, RZ, R42 ;  /* 0x000000ffff367224 */ /* 0x000fe400078e002a */
[----:B------:R-:W-:-:S07]  /*0ed0*/  IMAD.MOV.U32 R55, RZ, RZ, R0 ;  /* 0x000000ffff377224 */ /* 0x000fce00078e0000 */
.L_x_9:
[----:B------:R-:W-:Y:S05]  /*0ee0*/  BSYNC.RECONVERGENT B2 ;  /* 0x0000000000027941 */ /* 0x000fea0003800200 */
.L_x_8:
[----:B------:R-:W-:Y:S05]  /*0ef0*/  BRA `(.L_x_6) ;  /* 0x0000000000807947 */ /* 0x000fea0003800000 */
.L_x_7:
[----:B------:R-:W2:Y:S04]  /*0f00*/  LDG.E.CONSTANT R0, desc[UR8][R48.64+0x4] ;  /* 0x0000040830007981 */ /* 0x000ea8000c1e9900 */
[----:B------:R-:W2:Y:S02]  /*0f10*/  LDG.E.CONSTANT R19, desc[UR8][R52.64+0x4] ;  /* 0x0000040834137981 */ /* 0x000ea4000c1e9900 */
[----:B--2---:R-:W-:-:S13]  /*0f20*/  ISETP.NE.AND P0, PT, R0, R19, PT ;  /* 0x000000130000720c */ /* 0x004fda0003f05270 */
[----:B------:R-:W-:Y:S05]  /*0f30*/  @P0 BRA `(.L_x_6) ;  /* 0x0000000000700947 */ /* 0x000fea0003800000 */
[C---:B------:R-:W-:Y:S01]  /*0f40*/  LEA R54, P0, R2.reuse, R32, 0x3 ;  /* 0x0000002002367211 */ /* 0x040fe200078018ff */
[----:B------:R-:W2:Y:S03]  /*0f50*/  LDG.E.64.CONSTANT R44, desc[UR8][R50.64+0x8] ;  /* 0x00000808322c7981 */ /* 0x000ea6000c1e9b00 */
[----:B------:R-:W-:-:S05]  /*0f60*/  LEA.HI.X R55, R2, R33, R3, 0x3, P0 ;  /* 0x0000002102377211 */ /* 0x000fca00000f1c03 */
[----:B------:R-:W2:Y:S01]  /*0f70*/  LDG.E.64.CONSTANT R46, desc[UR8][R54.64+0x8] ;  /* 0x00000808362e7981 */ /* 0x000ea2000c1e9b00 */
[----:B------:R-:W0:Y:S01]  /*0f80*/  MUFU.RCP64H R19, R41 ;  /* 0x0000002900137308 */ /* 0x000e220000001800 */
[----:B------:R-:W-:-:S06]  /*0f90*/  MOV R18, 0x1 ;  /* 0x0000000100127802 */ /* 0x000fcc0000000f00 */
[----:B0-----:R-:W-:-:S08]  /*0fa0*/  DFMA R42, -R40, R18, 1 ;  /* 0x3ff00000282a742b */ /* 0x001fd00000000112 */
[----:B------:R-:W-:-:S08]  /*0fb0*/  DFMA R42, R42, R42, R42 ;  /* 0x0000002a2a2a722b */ /* 0x000fd0000000002a */
[----:B------:R-:W-:-:S08]  /*0fc0*/  DFMA R18, R18, R42, R18 ;  /* 0x0000002a1212722b */ /* 0x000fd00000000012 */
[----:B------:R-:W-:-:S08]  /*0fd0*/  DFMA R42, -R40, R18, 1 ;  /* 0x3ff00000282a742b */ /* 0x000fd00000000112 */
[----:B------:R-:W-:Y:S01]  /*0fe0*/  DFMA R42, R18, R42, R18 ;  /* 0x0000002a122a722b */ /* 0x000fe20000000012 */
[----:B------:R-:W-:Y:S01]  /*0ff0*/  BSSY.RECONVERGENT B2, `(.L_x_10) ;  /* 0x000000e000027945 */ /* 0x000fe20003800200 */
[----:B--2---:R-:W-:-:S08]  /*1000*/  DADD R46, R44, -R46 ;  /* 0x000000002c2e7229 */ /* 0x004fd0000000082e */
[----:B------:R-:W-:-:S08]  /*1010*/  DMUL R18, R46, R42 ;  /* 0x0000002a2e127228 */ /* 0x000fd00000000000 */
[----:B------:R-:W-:-:S08]  /*1020*/  DFMA R44, -R40, R18, R46 ;  /* 0x00000012282c722b */ /* 0x000fd0000000012e */
[----:B------:R-:W-:Y:S01]  /*1030*/  DFMA R42, R42, R44, R18 ;  /* 0x0000002c2a2a722b */ /* 0x000fe20000000012 */
[----:B------:R-:W-:-:S09]  /*1040*/  FSETP.GEU.AND P1, PT, |R47|, 6.5827683646048100446e-37, PT ;  /* 0x036000002f00780b */ /* 0x000fd20003f2e200 */
[----:B------:R-:W-:-:S05]  /*1050*/  FFMA R0, RZ, R41, R43 ;  /* 0x00000029ff007223 */ /* 0x000fca000000002b */
[----:B------:R-:W-:-:S13]  /*1060*/  FSETP.GT.AND P0, PT, |R0|, 1.469367938527859385e-39, PT ;  /* 0x001000000000780b */ /* 0x000fda0003f04200 */
[----:B------:R-:W-:Y:S05]  /*1070*/  @P0 BRA P1, `(.L_x_11) ;  /* 0x0000000000140947 */ /* 0x000fea0000800000 */
[----:B------:R-:W-:Y:S01]  /*1080*/  IMAD.MOV.U32 R42, RZ, RZ, R40 ;  /* 0x000000ffff2a7224 */ /* 0x000fe200078e0028 */
[----:B------:R-:W-:Y:S01]  /*1090*/  MOV R4, 0x10c0 ;  /* 0x000010c000047802 */ /* 0x000fe20000000f00 */
[----:B------:R-:W-:-:S07]  /*10a0*/  IMAD.MOV.U32 R0, RZ, RZ, R41 ;  /* 0x000000ffff007224 */ /* 0x000fce00078e0029 */
[----:B------:R-:W-:Y:S05]  /*10b0*/  CALL.REL.NOINC `($__internal_0_$__cuda_sm20_div_rn_f64_full) ;  /* 0x0000001800e47944 */ /* 0x000fea0003c00000 */
[----:B------:R-:W-:-:S07]  /*10c0*/  IMAD.MOV.U32 R43, RZ, RZ, R0 ;  /* 0x000000ffff2b7224 */ /* 0x000fce00078e0000 */
.L_x_11:
[----:B------:R-:W-:Y:S05]  /*10d0*/  BSYNC.RECONVERGENT B2 ;  /* 0x0000000000027941 */ /* 0x000fea0003800200 */
.L_x_10:
[----:B------:R-:W-:Y:S02]  /*10e0*/  IMAD.MOV.U32 R54, RZ, RZ, R42 ;  /* 0x000000ffff367224 */ /* 0x000fe400078e002a */
[----:B------:R-:W-:-:S07]  /*10f0*/  IMAD.MOV.U32 R55, RZ, RZ, R43 ;  /* 0x000000ffff377224 */ /* 0x000fce00078e002b */
.L_x_6:
[----:B------:R-:W-:Y:S05]  /*1100*/  BSYNC.RECONVERGENT B1 ;  /* 0x0000000000017941 */ /* 0x000fea0003800200 */
.L_x_5:
[----:B------:R-:W-:Y:S01]  /*1110*/  DSETP.NAN.AND P0, PT, R54, R54, PT ;  /* 0x000000363600722a */ /* 0x000fe20003f08000 */
[----:B------:R-:W-:Y:S01]  /*1120*/  BSSY.RECONVERGENT B1, `(.L_x_12) ;  /* 0x0000063000017945 */ /* 0x000fe20003800200 */
[----:B------:R-:W-:Y:S01]  /*1130*/  MOV R18, 0x0 ;  /* 0x0000000000127802 */ /* 0x000fe20000000f00 */
[----:B------:R-:W-:-:S11]  /*1140*/  IMAD.MOV.U32 R19, RZ, RZ, 0x7ff80000 ;  /* 0x7ff80000ff137424 */ /* 0x000fd600078e00ff */
[----:B------:R-:W-:Y:S05]  /*1150*/  @P0 BRA `(.L_x_13) ;  /* 0x00000004007c0947 */ /* 0x000fea0003800000 */
[----:B------:R-:W2:Y:S04]  /*1160*/  LDG.E.CONSTANT R53, desc[UR8][R52.64+0x4] ;  /* 0x0000040834357981 */ /* 0x000ea8000c1e9900 */
[----:B------:R-:W2:Y:S02]  /*1170*/  LDG.E.CONSTANT R0, desc[UR8][R48.64+0x4] ;  /* 0x0000040830007981 */ /* 0x000ea4000c1e9900 */
[----:B--2---:R-:W-:-:S13]  /*1180*/  ISETP.NE.AND P0, PT, R0, R53, PT ;  /* 0x000000350000720c */ /* 0x004fda0003f05270 */
[----:B------:R-:W-:Y:S05]  /*1190*/  @P0 BRA `(.L_x_13) ;  /* 0x00000004006c0947 */ /* 0x000fea0003800000 */
[CC--:B------:R-:W-:Y:S02]  /*11a0*/  LEA R52, P1, R2.reuse, R30.reuse, 0x3 ;  /* 0x0000001e02347211 */ /* 0x0c0fe400078218ff */
[C---:B------:R-:W-:Y:S02]  /*11b0*/  LEA R44, P0, R7.reuse, R30, 0x3 ;  /* 0x0000001e072c7211 */ /* 0x040fe400078018ff */
[-C--:B------:R-:W-:Y:S02]  /*11c0*/  LEA.HI.X R53, R2, R31.reuse, R3, 0x3, P1 ;  /* 0x0000001f02357211 */ /* 0x080fe400008f1c03 */
[----:B------:R-:W-:-:S03]  /*11d0*/  LEA.HI.X R45, R7, R31, R56, 0x3, P0 ;  /* 0x0000001f072d7211 */ /* 0x000fc600000f1c38 */
        /* <DEDUP_REMOVED lines=23> */
.L_x_15:
[----:B------:R-:W-:Y:S05]  /*1350*/  BSYNC.RECONVERGENT B2 ;  /* 0x0000000000027941 */ /* 0x000fea0003800200 */
.L_x_14:
[----:B------:R-:W-:-:S08]  /*1360*/  DFMA R42, -R54, R54, R42 ;  /* 0x00000036362a722b */ /* 0x000fd0000000012a */
[----:B------:R-:W-:-:S14]  /*1370*/  DSETP.GT.AND P0, PT, R42, RZ, PT ;  /* 0x000000ff2a00722a */ /* 0x000fdc0003f04000 */
[----:B------:R-:W-:Y:S05]  /*1380*/  @!P0 BRA `(.L_x_13) ;  /* 0x0000000000f08947 */ /* 0x000fea0003800000 */
[----:B------:R-:W0:Y:S01]  /*1390*/  MUFU.RSQ64H R59, R43 ;  /* 0x0000002b003b7308 */ /* 0x000e220000001c00 */
[----:B------:R-:W-:Y:S01]  /*13a0*/  IADD3 R58, PT, PT, R43, -0x3500000, RZ ;  /* 0xfcb000002b3a7810 */ /* 0x000fe20007ffe0ff */
[----:B------:R-:W-:Y:S01]  /*13b0*/  IMAD.MOV.U32 R18, RZ, RZ, 0x0 ;  /* 0x00000000ff127424 */ /* 0x000fe200078e00ff */
[----:B------:R-:W-:Y:S01]  /*13c0*/  BSSY.RECONVERGENT B0, `(.L_x_16) ;  /* 0x000001b000007945 */ /* 0x000fe20003800200 */
[----:B------:R-:W-:Y:S01]  /*13d0*/  IMAD.MOV.U32 R19, RZ, RZ, 0x3fd80000 ;  /* 0x3fd80000ff137424 */ /* 0x000fe200078e00ff */
[----:B------:R-:W-:Y:S02]  /*13e0*/  ISETP.GE.U32.AND P0, PT, R58, 0x7ca00000, PT ;  /* 0x7ca000003a00780c */ /* 0x000fe40003f06070 */
[----:B0-----:R-:W-:-:S08]  /*13f0*/  DMUL R2, R58, R58 ;  /* 0x0000003a3a027228 */ /* 0x001fd00000000000 */
[----:B------:R-:W-:-:S08]  /*1400*/  DFMA R2, R42, -R2, 1 ;  /* 0x3ff000002a02742b */ /* 0x000fd00000000802 */
[----:B------:R-:W-:Y:S02]  /*1410*/  DFMA R18, R2, R18, 0.5 ;  /* 0x3fe000000212742b */ /* 0x000fe40000000012 */
[----:B------:R-:W-:-:S08]  /*1420*/  DMUL R2, R58, R2 ;  /* 0x000000023a027228 */ /* 0x000fd00000000000 */
[----:B------:R-:W-:-:S08]  /*1430*/  DFMA R18, R18, R2, R58 ;  /* 0x000000021212722b */ /* 0x000fd0000000003a */
[----:B------:R-:W-:Y:S02]  /*1440*/  DMUL R44, R42, R18 ;  /* 0x000000122a2c7228 */ /* 0x000fe40000000000 */
[----:B------:R-:W-:Y:S02]  /*1450*/  VIADD R53, R19, 0xfff00000 ;  /* 0xfff0000013357836 */ /* 0x000fe40000000000 */
[----:B------:R-:W-:-:S04]  /*1460*/  IMAD.MOV.U32 R52, RZ, RZ, R18 ;  /* 0x000000ffff347224 */ /* 0x000fc800078e0012 */
[----:B------:R-:W-:-:S08]  /*1470*/  DFMA R46, R44, -R44, R42 ;  /* 0x8000002c2c2e722b */ /* 0x000fd0000000002a */
[----:B------:R-:W-:Y:S01]  /*1480*/  DFMA R2, R46, R52, R44 ;  /* 0x000000342e02722b */ /* 0x000fe2000000002c */
[----:B------:R-:W-:Y:S10]  /*1490*/  @!P0 BRA `(.L_x_17) ;  /* 0x0000000000348947 */ /* 0x000ff40003800000 */
[----:B------:R-:W-:Y:S01]  /*14a0*/  MOV R2, R42 ;  /* 0x0000002a00027202 */ /* 0x000fe20000000f00 */
[----:B------:R-:W-:Y:S01]  /*14b0*/  IMAD.MOV.U32 R57, RZ, RZ, R43 ;  /* 0x000000ffff397224 */ /* 0x000fe200078e002b */
[----:B------:R-:W-:Y:S01]  /*14c0*/  MOV R0, 0x1550 ;  /* 0x0000155000007802 */ /* 0x000fe20000000f00 */
[----:B------:R-:W-:Y:S02]  /*14d0*/  IMAD.MOV.U32 R42, RZ, RZ, R46 ;  /* 0x000000ffff2a7224 */ /* 0x000fe400078e002e */
[----:B------:R-:W-:Y:S02]  /*14e0*/  IMAD.MOV.U32 R43, RZ, RZ, R47 ;  /* 0x000000ffff2b7224 */ /* 0x000fe400078e002f */
[----:B------:R-:W-:Y:S01]  /*14f0*/  IMAD.MOV.U32 R46, RZ, RZ, R44 ;  /* 0x000000ffff2e7224 */ /* 0x000fe200078e002c */
[----:B------:R-:W-:Y:S01]  /*1500*/  MOV R44, R58 ;  /* 0x0000003a002c7202 */ /* 0x000fe20000000f00 */
[----:B------:R-:W-:Y:S02]  /*1510*/  IMAD.MOV.U32 R47, RZ, RZ, R45 ;  /* 0x000000ffff2f7224 */ /* 0x000fe400078e002d */
[----:B------:R-:W-:-:S02]  /*1520*/  IMAD.MOV.U32 R4, RZ, RZ, R18 ;  /* 0x000000ffff047224 */ /* 0x000fc400078e0012 */
[----:B------:R-:W-:-:S07]  /*1530*/  IMAD.MOV.U32 R45, RZ, RZ, R53 ;  /* 0x000000ffff2d7224 */ /* 0x000fce00078e0035 */
[----:B------:R-:W-:Y:S05]  /*1540*/  CALL.REL.NOINC `($__internal_1_$__cuda_sm20_dsqrt_rn_f64_mediumpath_v1) ;  /* 0x0000001c00547944 */ /* 0x000fea0003c00000 */
[----:B------:R-:W-:Y:S02]  /*1550*/  IMAD.MOV.U32 R2, RZ, RZ, R42 ;  /* 0x000000ffff027224 */ /* 0x000fe400078e002a */
[----:B------:R-:W-:-:S07]  /*1560*/  IMAD.MOV.U32 R3, RZ, RZ, R43 ;  /* 0x000000ffff037224 */ /* 0x000fce00078e002b */
.L_x_17:
[----:B------:R-:W-:Y:S05]  /*1570*/  BSYNC.RECONVERGENT B0 ;  /* 0x0000000000007941 */ /* 0x000fea0003800200 */
.L_x_16:
[----:B------:R-:W0:Y:S01]  /*1580*/  LDC.64 R18, c[0x0][0x380] ;  /* 0x0000e000ff127b82 */ /* 0x000e220000000a00 */
[----:B------:R-:W1:Y:S02]  /*1590*/  LDCU UR4, c[0x0][0x3c0] ;  /* 0x00007800ff0477ac */ /* 0x000e640008000800 */
[----:B-1----:R-:W-:-:S04]  /*15a0*/  IMAD R43, R7, UR4, R5 ;  /* 0x00000004072b7c24 */ /* 0x002fc8000f8e0205 */
[----:B0-----:R-:W-:-:S05]  /*15b0*/  IMAD.WIDE R18, R43, 0x4, R18 ;  /* 0x000000042b127825 */ /* 0x001fca00078e0212 */
[----:B------:R-:W2:Y:S01]  /*15c0*/  LDG.E.CONSTANT R0, desc[UR8][R18.64] ;  /* 0x0000000812007981 */ /* 0x000ea2000c1e9900 */
[----:B------:R-:W0:Y:S01]  /*15d0*/  MUFU.RCP64H R43, R3 ;  /* 0x00000003002b7308 */ /* 0x000e220000001800 */
[----:B------:R-:W-:Y:S01]  /*15e0*/  IMAD.MOV.U32 R42, RZ, RZ, 0x1 ;  /* 0x00000001ff2a7424 */ /* 0x000fe200078e00ff */
[----:B------:R-:W-:Y:S05]  /*15f0*/  BSSY.RECONVERGENT B2, `(.L_x_13) ;  /* 0x0000015000027945 */ /* 0x000fea0003800200 */
[----:B0-----:R-:W-:-:S08]  /*1600*/  DFMA R44, R42, -R2, 1 ;  /* 0x3ff000002a2c742b */ /* 0x001fd00000000802 */
[----:B------:R-:W-:-:S08]  /*1610*/  DFMA R44, R44, R44, R44 ;  /* 0x0000002c2c2c722b */ /* 0x000fd0000000002c */
[----:B------:R-:W-:-:S08]  /*1620*/  DFMA R44, R42, R44, R42 ;  /* 0x0000002c2a2c722b */ /* 0x000fd0000000002a */
[----:B------:R-:W-:-:S08]  /*1630*/  DFMA R42, R44, -R2, 1 ;  /* 0x3ff000002c2a742b */ /* 0x000fd00000000802 */
[----:B------:R-:W-:Y:S01]  /*1640*/  DFMA R42, R44, R42, R44 ;  /* 0x0000002a2c2a722b */ /* 0x000fe2000000002c */
[----:B--2---:R-:W0:Y:S02]  /*1650*/  F2F.F64.F32 R46, R0 ;  /* 0x00000000002e7310 */ /* 0x004e240000201800 */
[----:B0-----:R-:W-:-:S08]  /*1660*/  DADD R46, R46, -R54 ;  /* 0x000000002e2e7229 */ /* 0x001fd00000000836 */
[----:B------:R-:W-:Y:S02]  /*1670*/  DMUL R44, R46, R42 ;  /* 0x0000002a2e2c7228 */ /* 0x000fe40000000000 */
[----:B------:R-:W-:-:S06]  /*1680*/  FSETP.GEU.AND P1, PT, |R47|, 6.5827683646048100446e-37, PT ;  /* 0x036000002f00780b */ /* 0x000fcc0003f2e200 */
[----:B------:R-:W-:-:S08]  /*1690*/  DFMA R18, R44, -R2, R46 ;  /* 0x800000022c12722b */ /* 0x000fd0000000002e */
[----:B------:R-:W-:-:S10]  /*16a0*/  DFMA R18, R42, R18, R44 ;  /* 0x000000122a12722b */ /* 0x000fd4000000002c */
[----:B------:R-:W-:-:S05]  /*16b0*/  FFMA R4, RZ, R3, R19 ;  /* 0x00000003ff047223 */ /* 0x000fca0000000013 */
[----:B------:R-:W-:-:S13]  /*16c0*/  FSETP.GT.AND P0, PT, |R4|, 1.469367938527859385e-39, PT ;  /* 0x001000000400780b */ /* 0x000fda0003f04200 */
[----:B------:R-:W-:Y:S05]  /*16d0*/  @P0 BRA P1, `(.L_x_18) ;  /* 0x0000000000180947 */ /* 0x000fea0000800000 */
[----:B------:R-:W-:Y:S01]  /*16e0*/  IMAD.MOV.U32 R42, RZ, RZ, R2 ;  /* 0x000000ffff2a7224 */ /* 0x000fe200078e0002 */
[----:B------:R-:W-:Y:S02]  /*16f0*/  MOV R0, R3 ;  /* 0x0000000300007202 */ /* 0x000fe40000000f00 */
[----:B------:R-:W-:-:S07]  /*1700*/  MOV R4, 0x1720 ;  /* 0x0000172000047802 */ /* 0x000fce0000000f00 */
[----:B------:R-:W-:Y:S05]  /*1710*/  CALL.REL.NOINC `($__internal_0_$__cuda_sm20_div_rn_f64_full) ;  /* 0x00000014004c7944 */ /* 0x000fea0003c00000 */
[----:B------:R-:W-:Y:S02]  /*1720*/  IMAD.MOV.U32 R18, RZ, RZ, R42 ;  /* 0x000000ffff127224 */ /* 0x000fe400078e002a */
[----:B------:R-:W-:-:S07]  /*1730*/  IMAD.MOV.U32 R19, RZ, RZ, R0 ;  /* 0x000000ffff137224 */ /* 0x000fce00078e0000 */
.L_x_18:
[----:B------:R-:W-:Y:S05]  /*1740*/  BSYNC.RECONVERGENT B2 ;  /* 0x0000000000027941 */ /* 0x000fea0003800200 */
.L_x_13:
[----:B------:R-:W-:Y:S05]  /*1750*/  BSYNC.RECONVERGENT B1 ;  /* 0x0000000000017941 */ /* 0x000fea0003800200 */
.L_x_12:
[----:B------:R-:W-:Y:S01]  /*1760*/  ISETP.GE.AND P0, PT, R7, R10, PT ;  /* 0x0000000a0700720c */ /* 0x000fe20003f06270 */
[----:B------:R-:W-:Y:S01]  /*1770*/  BSSY.RECONVERGENT B1, `(.L_x_19) ;  /* 0x0000050000017945 */ /* 0x000fe20003800200 */
[----:B------:R-:W-:Y:S02]  /*1780*/  IMAD.MOV.U32 R52, RZ, RZ, 0x0 ;  /* 0x00000000ff347424 */ /* 0x000fe400078e00ff */
[----:B------:R-:W-:-:S09]  /*1790*/  IMAD.MOV.U32 R53, RZ, RZ, 0x7ff80000 ;  /* 0x7ff80000ff357424 */ /* 0x000fd200078e00ff */
[----:B------:R-:W-:Y:S05]  /*17a0*/  @!P0 BRA `(.L_x_20) ;  /* 0x0000000400308947 */ /* 0x000fea0003800000 */
[----:B------:R-:W0:Y:S01]  /*17b0*/  LDCU UR5, c[0x0][0x3cc] ;  /* 0x00007980ff0577ac */ /* 0x000e220008000800 */
[----:B------:R-:W2:Y:S01]  /*17c0*/  LDG.E.CONSTANT R45, desc[UR8][R48.64+0x4] ;  /* 0x00000408302d7981 */ /* 0x000ea2000c1e9900 */
[----:B0-----:R-:W-:Y:S02]  /*17d0*/  USHF.R.S32.HI UR4, URZ, 0x1f, UR5 ;  /* 0x0000001fff047899 */ /* 0x001fe40008011405 */
[----:B------:R-:W-:-:S04]  /*17e0*/  IADD3 R43, P0, PT, R7, -UR5, RZ ;  /* 0x80000005072b7c10 */ /* 0x000fc8000ff1e0ff */
[----:B------:R-:W-:Y:S02]  /*17f0*/  IADD3.X R0, PT, PT, R56, ~UR4, RZ, P0, !PT ;  /* 0x8000000438007c10 */ /* 0x000fe400087fe4ff */
[----:B------:R-:W-:-:S04]  /*1800*/  LEA R2, P0, R43, R28, 0x2 ;  /* 0x0000001c2b027211 */ /* 0x000fc800078010ff */
[----:B------:R-:W-:-:S05]  /*1810*/  LEA.HI.X R3, R43, R29, R0, 0x2, P0 ;  /* 0x0000001d2b037211 */ /* 0x000fca00000f1400 */
[----:B------:R-:W2:Y:S02]  /*1820*/  LDG.E.CONSTANT R2, desc[UR8][R2.64+0x4] ;  /* 0x0000040802027981 */ /* 0x000ea4000c1e9900 */
[----:B--2---:R-:W-:-:S13]  /*1830*/  ISETP.NE.AND P0, PT, R45, R2, PT ;  /* 0x000000022d00720c */ /* 0x004fda0003f05270 */
[----:B------:R-:W-:Y:S05]  /*1840*/  @P0 BRA `(.L_x_20) ;  /* 0x0000000400080947 */ /* 0x000fea0003800000 */
[----:B------:R-:W0:Y:S02]  /*1850*/  LDCU UR5, c[0x0][0x3c8] ;  /* 0x00007900ff0577ac */ /* 0x000e240008000800 */
        /* <DEDUP_REMOVED lines=13> */
[----:B------:R-:W-:-:S06]  /*1930*/  IMAD.MOV.U32 R46, RZ, RZ, 0x1 ;  /* 0x00000001ff2e7424 */ /* 0x000fcc00078e00ff */
        /* <DEDUP_REMOVED lines=22> */
.L_x_22:
[----:B------:R-:W-:Y:S05]  /*1aa0*/  BSYNC.RECONVERGENT B2 ;  /* 0x0000000000027941 */ /* 0x000fea0003800200 */
.L_x_21:
[C---:B------:R-:W-:Y:S01]  /*1ab0*/  LEA R58, P0, R54.reuse, R32, 0x3 ;  /* 0x00000020363a7211 */ /* 0x040fe200078018ff */
[----:B------:R-:W0:Y:S03]  /*1ac0*/  LDCU UR4, c[0x0][0x3c8] ;  /* 0x00007900ff0477ac */ /* 0x000e260008000800 */
[----:B------:R-:W-:-:S05]  /*1ad0*/  LEA.HI.X R59, R54, R33, R55, 0x3, P0 ;  /* 0x00000021363b7211 */ /* 0x000fca00000f1c37 */
[----:B------:R-:W2:Y:S01]  /*1ae0*/  LDG.E.64.CONSTANT R46, desc[UR8][R58.64+0x8] ;  /* 0x000008083a2e7981 */ /* 0x000ea2000c1e9b00 */
[----:B------:R-:W-:Y:S01]  /*1af0*/  MOV R44, 0x1 ;  /* 0x00000001002c7802 */ /* 0x000fe20000000f00 */
[----:B------:R-:W-:Y:S01]  /*1b00*/  BSSY.RECONVERGENT B2, `(.L_x_23) ;  /* 0x0000015000027945 */ /* 0x000fe20003800200 */
[----:B0-----:R-:W0:Y:S08]  /*1b10*/  I2F.F64 R42, UR4 ;  /* 0x00000004002a7d12 */ /* 0x001e300008201c00 */
[----:B0-----:R-:W0:Y:S02]  /*1b20*/  MUFU.RCP64H R45, R43 ;  /* 0x0000002b002d7308 */ /* 0x001e240000001800 */
        /* <DEDUP_REMOVED lines=14> */
[----:B------:R-:W-:-:S07]  /*1c10*/  MOV R4, 0x1c30 ;  /* 0x00001c3000047802 */ /* 0x000fce0000000f00 */
[----:B------:R-:W-:Y:S05]  /*1c20*/  CALL.REL.NOINC `($__internal_0_$__cuda_sm20_div_rn_f64_full) ;  /* 0x0000001000087944 */ /* 0x000fea0003c00000 */
[----:B------:R-:W-:Y:S02]  /*1c30*/  IMAD.MOV.U32 R52, RZ, RZ, R42 ;  /* 0x000000ffff347224 */ /* 0x000fe400078e002a */
[----:B------:R-:W-:-:S07]  /*1c40*/  IMAD.MOV.U32 R53, RZ, RZ, R0 ;  /* 0x000000ffff357224 */ /* 0x000fce00078e0000 */
.L_x_24:
[----:B------:R-:W-:Y:S05]  /*1c50*/  BSYNC.RECONVERGENT B2 ;  /* 0x0000000000027941 */ /* 0x000fea0003800200 */
.L_x_23:
[----:B------:R-:W-:-:S11]  /*1c60*/  DADD R52, R52, -R2 ;  /* 0x0000000034347229 */ /* 0x000fd60000000802 */
.L_x_20:
[----:B------:R-:W-:Y:S05]  /*1c70*/  BSYNC.RECONVERGENT B1 ;  /* 0x0000000000017941 */ /* 0x000fea0003800200 */
.L_x_19:
[----:B------:R-:W-:Y:S01]  /*1c80*/  ISETP.GE.AND P0, PT, R7, R9, PT ;  /* 0x000000090700720c */ /* 0x000fe20003f06270 */
[----:B------:R-:W-:Y:S01]  /*1c90*/  BSSY.RECONVERGENT B1, `(.L_x_25) ;  /* 0x0000066000017945 */ /* 0x000fe20003800200 */
[----:B------:R-:W-:Y:S02]  /*1ca0*/  IMAD.MOV.U32 R54, RZ, RZ, 0x0 ;  /* 0x00000000ff367424 */ /* 0x000fe400078e00ff */
[----:B------:R-:W-:-:S09]  /*1cb0*/  IMAD.MOV.U32 R55, RZ, RZ, 0x7ff80000 ;  /* 0x7ff80000ff377424 */ /* 0x000fd200078e00ff */
[----:B------:R-:W-:Y:S05]  /*1cc0*/  @!P0 BRA `(.L_x_26) ;  /* 0x0000000400888947 */ /* 0x000fea0003800000 */
[----:B------:R-:W0:Y:S01]  /*1cd0*/  LDC R4, c[0x0][0x3d8] ;  /* 0x0000f600ff047b82 */ /* 0x000e220000000800 */
[----:B------:R-:W2:Y:S01]  /*1ce0*/  LDG.E.CONSTANT R49, desc[UR8][R48.64+0x4] ;  /* 0x0000040830317981 */ /* 0x000ea2000c1e9900 */
[----:B0-----:R-:W-:Y:S02]  /*1cf0*/  SHF.R.S32.HI R3, RZ, 0x1f, R4 ;  /* 0x0000001fff037819 */ /* 0x001fe40000011404 */
[----:B------:R-:W-:-:S04]  /*1d00*/  IADD3 R61, P0, PT, R7, -R4, RZ ;  /* 0x80000004073d7210 */ /* 0x000fc80007f1e0ff */
[----:B------:R-:W-:Y:S02]  /*1d10*/  IADD3.X R0, PT, PT, R56, ~R3, RZ, P0, !PT ;  /* 0x8000000338007210 */ /* 0x000fe400007fe4ff */
[----:B------:R-:W-:-:S04]  /*1d20*/  LEA R2, P0, R61, R28, 0x2 ;  /* 0x0000001c3d027211 */ /* 0x000fc800078010ff */
[----:B------:R-:W-:-:S05]  /*1d30*/  LEA.HI.X R3, R61, R29, R0, 0x2, P0 ;  /* 0x0000001d3d037211 */ /* 0x000fca00000f1400 */
[----:B------:R-:W2:Y:S02]  /*1d40*/  LDG.E.CONSTANT R2, desc[UR8][R2.64+0x4] ;  /* 0x0000040802027981 */ /* 0x000ea4000c1e9900 */
[----:B--2---:R-:W-:-:S13]  /*1d50*/  ISETP.NE.AND P0, PT, R49, R2, PT ;  /* 0x000000023100720c */ /* 0x004fda0003f05270 */
[----:B------:R-:W-:Y:S05]  /*1d60*/  @P0 BRA `(.L_x_26) ;  /* 0x0000000400600947 */ /* 0x000fea0003800000 */
[C---:B------:R-:W-:Y:S01]  /*1d70*/  IMAD.SHL.U32 R60, R61.reuse, 0x8, RZ ;  /* 0x000000083d3c7824 */ /* 0x040fe200078e00ff */
[----:B------:R-:W-:Y:S01]  /*1d80*/  SHF.L.U64.HI R61, R61, 0x3, R0 ;  /* 0x000000033d3d7819 */ /* 0x000fe20000010200 */
[----:B------:R-:W2:Y:S03]  /*1d90*/  LDG.E.64.CONSTANT R42, desc[UR8][R50.64+0x8] ;  /* 0x00000808322a7981 */ /* 0x000ea6000c1e9b00 */
[----:B------:R-:W-:-:S05]  /*1da0*/  IADD3 R44, P0, PT, R32, R60, RZ ;  /* 0x0000003c202c7210 */ /* 0x000fca0007f1e0ff */
[----:B------:R-:W-:-:S06]  /*1db0*/  IMAD.X R45, R33, 0x1, R61, P0 ;  /* 0x00000001212d7824 */ /* 0x000fcc00000e063d */
[----:B------:R-:W2:Y:S01]  /*1dc0*/  LDG.E.64.CONSTANT R44, desc[UR8][R44.64+0x8] ;  /* 0x000008082c2c7981 */ /* 0x000ea2000c1e9b00 */
[----:B------:R-:W0:Y:S01]  /*1dd0*/  I2F.F64 R48, R4 ;  /* 0x0000000400307312 */ /* 0x000e220000201c00 */
[----:B------:R-:W-:-:S07]  /*1de0*/  IMAD.MOV.U32 R2, RZ, RZ, 0x1 ;  /* 0x00000001ff027424 */ /* 0x000fce00078e00ff */
[----:B0-----:R-:W0:Y:S02]  /*1df0*/  MUFU.RCP64H R3, R49 ;  /* 0x0000003100037308 */ /* 0x001e240000001800 */
        /* <DEDUP_REMOVED lines=15> */
[----:B------:R-:W-:Y:S01]  /*1ef0*/  MOV R42, R48 ;  /* 0x00000030002a7202 */ /* 0x000fe20000000f00 */
[----:B------:R-:W-:Y:S01]  /*1f00*/  IMAD.MOV.U32 R47, RZ, RZ, R43 ;  /* 0x000000ffff2f7224 */ /* 0x000fe200078e002b */
[----:B------:R-:W-:Y:S01]  /*1f10*/  MOV R4, 0x1f40 ;  /* 0x00001f4000047802 */ /* 0x000fe20000000f00 */
[----:B------:R-:W-:-:S07]  /*1f20*/  IMAD.MOV.U32 R0, RZ, RZ, R49 ;  /* 0x000000ffff007224 */ /* 0x000fce00078e0031 */
[----:B------:R-:W-:Y:S05]  /*1f30*/  CALL.REL.NOINC `($__internal_0_$__cuda_sm20_div_rn_f64_full) ;  /* 0x0000000c00447944 */ /* 0x000fea0003c00000 */
[----:B------:R-:W-:Y:S02]  /*1f40*/  IMAD.MOV.U32 R2, RZ, RZ, R42 ;  /* 0x000000ffff027224 */ /* 0x000fe400078e002a */
[----:B------:R-:W-:-:S07]  /*1f50*/  IMAD.MOV.U32 R3, RZ, RZ, R0 ;  /* 0x000000ffff037224 */ /* 0x000fce00078e0000 */
.L_x_28:
[----:B------:R-:W-:Y:S05]  /*1f60*/  BSYNC.RECONVERGENT B2 ;  /* 0x0000000000027941 */ /* 0x000fea0003800200 */
.L_x_27:
[----:B------:R-:W-:Y:S02]  /*1f70*/  IADD3 R60, P0, PT, R30, R60, RZ ;  /* 0x0000003c1e3c7210 */ /* 0x000fe40007f1e0ff */
[----:B------:R-:W-:-:S03]  /*1f80*/  LEA R50, P1, R7, R30, 0x3 ;  /* 0x0000001e07327211 */ /* 0x000fc600078218ff */
[----:B------:R-:W-:Y:S01]  /*1f90*/  IMAD.X R61, R31, 0x1, R61, P0 ;  /* 0x000000011f3d7824 */ /* 0x000fe200000e063d */
        /* <DEDUP_REMOVED lines=21> */
[----:B------:R-:W-:-:S07]  /*20f0*/  MOV R4, 0x2110 ;  /* 0x0000211000047802 */ /* 0x000fce0000000f00 */
[----:B------:R-:W-:Y:S05]  /*2100*/  CALL.REL.NOINC `($__internal_0_$__cuda_sm20_div_rn_f64_full) ;  /* 0x0000000800d07944 */ /* 0x000fea0003c00000 */
[----:B------:R-:W-:-:S07]  /*2110*/  IMAD.MOV.U32 R43, RZ, RZ, R0 ;  /* 0x000000ffff2b7224 */ /* 0x000fce00078e0000 */
.L_x_30:
[----:B------:R-:W-:Y:S05]  /*2120*/  BSYNC.RECONVERGENT B2 ;  /* 0x0000000000027941 */ /* 0x000fea0003800200 */
.L_x_29:
[----:B------:R-:W-:-:S08]  /*2130*/  DFMA R56, -R2, R2, R42 ;  /* 0x000000020238722b */ /* 0x000fd0000000012a */
[----:B------:R-:W-:-:S14]  /*2140*/  DSETP.GT.AND P0, PT, R56, RZ, PT ;  /* 0x000000ff3800722a */ /* 0x000fdc0003f04000 */
[----:B------:R-:W-:Y:S05]  /*2150*/  @!P0 BRA `(.L_x_26) ;  /* 0x0000000000648947 */ /* 0x000fea0003800000 */
[----:B------:R-:W0:Y:S01]  /*2160*/  MUFU.RSQ64H R45, R57 ;  /* 0x00000039002d7308 */ /* 0x000e220000001c00 */
[----:B------:R-:W-:Y:S01]  /*2170*/  VIADD R44, R57, 0xfcb00000 ;  /* 0xfcb00000392c7836 */ /* 0x000fe20000000000 */
[----:B------:R-:W-:Y:S01]  /*2180*/  BSSY.RECONVERGENT B0, `(.L_x_26) ;  /* 0x0000016000007945 */ /* 0x000fe20003800200 */
[----:B------:R-:W-:Y:S02]  /*2190*/  IMAD.MOV.U32 R42, RZ, RZ, 0x0 ;  /* 0x00000000ff2a7424 */ /* 0x000fe400078e00ff */
[----:B------:R-:W-:Y:S01]  /*21a0*/  IMAD.MOV.U32 R43, RZ, RZ, 0x3fd80000 ;  /* 0x3fd80000ff2b7424 */ /* 0x000fe200078e00ff */
[----:B------:R-:W-:Y:S01]  /*21b0*/  ISETP.GE.U32.AND P0, PT, R44, 0x7ca00000, PT ;  /* 0x7ca000002c00780c */ /* 0x000fe20003f06070 */
[----:B0-----:R-:W-:-:S08]  /*21c0*/  DMUL R2, R44, R44 ;  /* 0x0000002c2c027228 */ /* 0x001fd00000000000 */
[----:B------:R-:W-:-:S08]  /*21d0*/  DFMA R2, R56, -R2, 1 ;  /* 0x3ff000003802742b */ /* 0x000fd00000000802 */
[----:B------:R-:W-:Y:S02]  /*21e0*/  DFMA R42, R2, R42, 0.5 ;  /* 0x3fe00000022a742b */ /* 0x000fe4000000002a */
[----:B------:R-:W-:-:S08]  /*21f0*/  DMUL R2, R44, R2 ;  /* 0x000000022c027228 */ /* 0x000fd00000000000 */
[----:B------:R-:W-:-:S08]  /*2200*/  DFMA R48, R42, R2, R44 ;  /* 0x000000022a30722b */ /* 0x000fd0000000002c */
[----:B------:R-:W-:Y:S02]  /*2210*/  DMUL R46, R56, R48 ;  /* 0x00000030382e7228 */ /* 0x000fe40000000000 */
[----:B------:R-:W-:Y:S01]  /*2220*/  IADD3 R3, PT, PT, R49, -0x100000, RZ ;  /* 0xfff0000031037810 */ /* 0x000fe20007ffe0ff */
[----:B------:R-:W-:-:S05]  /*2230*/  IMAD.MOV.U32 R2, RZ, RZ, R48 ;  /* 0x000000ffff027224 */ /* 0x000fca00078e0030 */
[----:B------:R-:W-:-:S08]  /*2240*/  DFMA R42, R46, -R46, R56 ;  /* 0x8000002e2e2a722b */ /* 0x000fd00000000038 */
[----:B------:R-:W-:Y:S01]  /*2250*/  DFMA R54, R42, R2, R46 ;  /* 0x000000022a36722b */ /* 0x000fe2000000002e */
[----:B------:R-:W-:Y:S10]  /*2260*/  @!P0 BRA `(.L_x_31) ;  /* 0x00000000001c8947 */ /* 0x000ff40003800000 */
[----:B------:R-:W-:Y:S01]  /*2270*/  IMAD.MOV.U32 R4, RZ, RZ, R48 ;  /* 0x000000ffff047224 */ /* 0x000fe200078e0030 */
[----:B------:R-:W-:Y:S01]  /*2280*/  MOV R0, 0x22c0 ;  /* 0x000022c000007802 */ /* 0x000fe20000000f00 */
[----:B------:R-:W-:Y:S02]  /*2290*/  IMAD.MOV.U32 R2, RZ, RZ, R56 ;  /* 0x000000ffff027224 */ /* 0x000fe400078e0038 */
[----:B------:R-:W-:-:S07]  /*22a0*/  IMAD.MOV.U32 R45, RZ, RZ, R3 ;  /* 0x000000ffff2d7224 */ /* 0x000fce00078e0003 */
[----:B------:R-:W-:Y:S05]  /*22b0*/  CALL.REL.NOINC `($__internal_1_$__cuda_sm20_dsqrt_rn_f64_mediumpath_v1) ;  /* 0x0000000c00f87944 */ /* 0x000fea0003c00000 */
[----:B------:R-:W-:Y:S01]  /*22c0*/  IMAD.MOV.U32 R54, RZ, RZ, R42 ;  /* 0x000000ffff367224 */ /* 0x000fe200078e002a */
[----:B------:R-:W-:-:S07]  /*22d0*/  MOV R55, R43 ;  /* 0x0000002b00377202 */ /* 0x000fce0000000f00 */
.L_x_31:
[----:B------:R-:W-:Y:S05]  /*22e0*/  BSYNC.RECONVERGENT B0 ;  /* 0x0000000000007941 */ /* 0x000fea0003800200 */
.L_x_26:
[----:B------:R-:W-:Y:S05]  /*22f0*/  BSYNC.RECONVERGENT B1 ;  /* 0x0000000000017941 */ /* 0x000fea0003800200 */
.L_x_25:
[----:B------:R-:W-:Y:S01]  /*2300*/  DSETP.NAN.AND P0, PT, R52, R52, PT ;  /* 0x000000343400722a */ /* 0x000fe20003f08000 */
[----:B------:R-:W-:Y:S01]  /*2310*/  BSSY.RECONVERGENT B1, `(.L_x_32) ;  /* 0x0000021000017945 */ /* 0x000fe20003800200 */
[----:B------:R-:W-:-:S04]  /*2320*/  IMAD.MOV.U32 R0, RZ, RZ, 0x7fffffff ;  /* 0x7fffffffff007424 */ /* 0x000fc800078e00ff */
[----:B------:R-:W-:-:S06]  /*2330*/  DSETP.NAN.OR P0, PT, R54, R18, P0 ;  /* 0x000000123600722a */ /* 0x000fcc0000708400 */
[----:B------:R-:W-:-:S14]  /*2340*/  DSETP.LEU.OR P0, PT, R54, RZ, P0 ;  /* 0x000000ff3600722a */ /* 0x000fdc000070b400 */
[----:B------:R-:W-:Y:S05]  /*2350*/  @P0 BRA `(.L_x_33) ;  /* 0x0000000000700947 */ /* 0x000fea0003800000 */
[----:B------:R-:W0:Y:S01]  /*2360*/  MUFU.RCP64H R3, R55 ;  /* 0x0000003700037308 */ /* 0x000e220000001800 */
[----:B------:R-:W-:Y:S01]  /*2370*/  IMAD.MOV.U32 R2, RZ, RZ, 0x1 ;  /* 0x00000001ff027424 */ /* 0x000fe200078e00ff */
[----:B------:R-:W-:Y:S01]  /*2380*/  FSETP.GEU.AND P1, PT, |R53|, 6.5827683646048100446e-37, PT ;  /* 0x036000003500780b */ /* 0x000fe20003f2e200 */
[----:B------:R-:W-:Y:S04]  /*2390*/  BSSY.RECONVERGENT B2, `(.L_x_34) ;  /* 0x0000013000027945 */ /* 0x000fe80003800200 */
[----:B0-----:R-:W-:-:S08]  /*23a0*/  DFMA R42, R2, -R54, 1 ;  /* 0x3ff00000022a742b */ /* 0x001fd00000000836 */
[----:B------:R-:W-:-:S08]  /*23b0*/  DFMA R42, R42, R42, R42 ;  /* 0x0000002a2a2a722b */ /* 0x000fd0000000002a */
[----:B------:R-:W-:-:S08]  /*23c0*/  DFMA R42, R2, R42, R2 ;  /* 0x0000002a022a722b */ /* 0x000fd00000000002 */
[----:B------:R-:W-:-:S08]  /*23d0*/  DFMA R2, R42, -R54, 1 ;  /* 0x3ff000002a02742b */ /* 0x000fd00000000836 */
[----:B------:R-:W-:-:S08]  /*23e0*/  DFMA R2, R42, R2, R42 ;  /* 0x000000022a02722b */ /* 0x000fd0000000002a */
[----:B------:R-:W-:-:S08]  /*23f0*/  DMUL R42, R2, R52 ;  /* 0x00000034022a7228 */ /* 0x000fd00000000000 */
[----:B------:R-:W-:-:S08]  /*2400*/  DFMA R44, R42, -R54, R52 ;  /* 0x800000362a2c722b */ /* 0x000fd00000000034 */
[----:B------:R-:W-:-:S10]  /*2410*/  DFMA R42, R2, R44, R42 ;  /* 0x0000002c022a722b */ /* 0x000fd4000000002a */
        /* <DEDUP_REMOVED lines=9> */
[----:B------:R-:W-:-:S07]  /*24b0*/  IMAD.MOV.U32 R43, RZ, RZ, R0 ;  /* 0x000000ffff2b7224 */ /* 0x000fce00078e0000 */
.L_x_35:
[----:B------:R-:W-:Y:S05]  /*24c0*/  BSYNC.RECONVERGENT B2 ;  /* 0x0000000000027941 */ /* 0x000fea0003800200 */
.L_x_34:
[----:B------:R-:W0:Y:S02]  /*24d0*/  LDCU UR4, c[0x0][0x3e0] ;  /* 0x00007c00ff0477ac */ /* 0x000e240008000800 */
[----:B0-----:R-:W0:Y:S02]  /*24e0*/  F2F.F64.F32 R2, UR4 ;  /* 0x0000000400027d10 */ /* 0x001e240008201800 */
[----:B0-----:R-:W-:-:S08]  /*24f0*/  DMUL R2, R2, R42 ;  /* 0x0000002a02027228 */ /* 0x001fd00000000000 */
[----:B------:R-:W-:-:S06]  /*2500*/  DFMA R2, R36, R18, R2 ;  /* 0x000000122402722b */ /* 0x000fcc0000000002 */
[----:B------:R0:W1:Y:S05]  /*2510*/  F2F.F32.F64 R0, R2 ;  /* 0x0000000200007310 */ /* 0x00006a0000301000 */
.L_x_33:
[----:B------:R-:W-:Y:S05]  /*2520*/  BSYNC.RECONVERGENT B1 ;  /* 0x0000000000017941 */ /* 0x000fea0003800200 */
.L_x_32:
[----:B------:R-:W2:Y:S01]  /*2530*/  LDCU UR4, c[0x0][0x3e4] ;  /* 0x00007c80ff0477ac */ /* 0x000ea20008000800 */
[----:B01----:R-:W-:Y:S01]  /*2540*/  IMAD.MOV.U32 R2, RZ, RZ, R0 ;  /* 0x000000ffff027224 */ /* 0x003fe200078e0000 */
[----:B--2---:R-:W-:-:S09]  /*2550*/  UISETP.NE.AND UP1, UPT, UR4, URZ, UPT ;  /* 0x000000ff0400728c */ /* 0x004fd2000bf25270 */
[----:B------:R-:W-:Y:S05]  /*2560*/  BRA.U !UP1, `(.L_x_36) ;  /* 0x0000000109c07547 */ /* 0x000fea000b800000 */
[----:B------:R-:W-:Y:S01]  /*2570*/  FSETP.NAN.AND P0, PT, |R0|, |R0|, PT ;  /* 0x400000000000720b */ /* 0x000fe20003f08200 */
[----:B------:R-:W-:Y:S01]  /*2580*/  BSSY.RECONVERGENT B1, `(.L_x_36) ;  /* 0x000002e000017945 */ /* 0x000fe20003800200 */
[----:B------:R-:W-:-:S11]  /*2590*/  IMAD.MOV.U32 R2, RZ, RZ, 0x7fffffff ;  /* 0x7fffffffff027424 */ /* 0x000fd600078e00ff */
[----:B------:R-:W-:Y:S05]  /*25a0*/  @P0 BRA `(.L_x_37) ;  /* 0x0000000000ac0947 */ /* 0x000fea0003800000 */
[----:B------:R-:W0:Y:S01]  /*25b0*/  F2F.F64.F32 R2, R0 ;  /* 0x0000000000027310 */ /* 0x000e220000201800 */
[----:B------:R-:W-:Y:S01]  /*25c0*/  DADD R18, -R34, 1 ;  /* 0x3ff0000022127429 */ /* 0x000fe20000000100 */
[----:B------:R-:W-:Y:S01]  /*25d0*/  IMAD.MOV.U32 R42, RZ, RZ, 0x1 ;  /* 0x00000001ff2a7424 */ /* 0x000fe200078e00ff */
[----:B------:R-:W-:Y:S05]  /*25e0*/  BSSY.RECONVERGENT B2, `(.L_x_38) ;  /* 0x0000020000027945 */ /* 0x000fea0003800200 */
[----:B------:R-:W1:Y:S01]  /*25f0*/  MUFU.RCP64H R43, 6 ;  /* 0x40180000002b7908 */ /* 0x000e620000001800 */
[----:B0-----:R-:W-:-:S08]  /*2600*/  DMUL R2, R2, R18 ;  /* 0x0000001202027228 */ /* 0x001fd00000000000 */
[----:B------:R-:W-:Y:S01]  /*2610*/  DFMA R50, R20, R34, R2 ;  /* 0x000000221432722b */ /* 0x000fe20000000002 */
[----:B------:R-:W-:Y:S01]  /*2620*/  MOV R2, 0x0 ;  /* 0x0000000000027802 */ /* 0x000fe20000000f00 */
[----:B------:R-:W-:-:S06]  /*2630*/  IMAD.MOV.U32 R3, RZ, RZ, 0x40180000 ;  /* 0x40180000ff037424 */ /* 0x000fcc00078e00ff */
[----:B------:R-:W-:Y:S02]  /*2640*/  DFMA R48, -R50, R34, R20 ;  /* 0x000000223230722b */ /* 0x000fe40000000114 */
[----:B-1----:R-:W-:-:S06]  /*2650*/  DFMA R20, R42, -R2, 1 ;  /* 0x3ff000002a14742b */ /* 0x002fcc0000000802 */
[----:B------:R-:W-:Y:S02]  /*2660*/  DFMA R48, R22, R34, R48 ;  /* 0x000000221630722b */ /* 0x000fe40000000030 */
[----:B------:R-:W-:-:S06]  /*2670*/  DFMA R20, R20, R20, R20 ;  /* 0x000000141414722b */ /* 0x000fcc0000000014 */
[----:B------:R-:W-:Y:S02]  /*2680*/  DFMA R18, -R48, R34, R22 ;  /* 0x000000223012722b */ /* 0x000fe40000000116 */
[----:B------:R-:W-:Y:S02]  /*2690*/  DFMA R42, R42, R20, R42 ;  /* 0x000000142a2a722b */ /* 0x000fe4000000002a */
[----:B------:R-:W-:-:S04]  /*26a0*/  DFMA R22, R48, 2, R50 ;  /* 0x400000003016782b */ /* 0x000fc80000000032 */
[----:B------:R-:W-:Y:S02]  /*26b0*/  DFMA R18, R24, R34, R18 ;  /* 0x000000221812722b */ /* 0x000fe40000000012 */
[----:B------:R-:W-:-:S06]  /*26c0*/  DFMA R2, R42, -R2, 1 ;  /* 0x3ff000002a02742b */ /* 0x000fcc0000000802 */
[C---:B------:R-:W-:Y:S02]  /*26d0*/  DFMA R20, -R18.reuse, R34, R24 ;  /* 0x000000221214722b */ /* 0x040fe40000000118 */
[----:B------:R-:W-:Y:S02]  /*26e0*/  DFMA R22, R18, 2, R22 ;  /* 0x400000001216782b */ /* 0x000fe40000000016 */
[----:B------:R-:W-:-:S04]  /*26f0*/  DFMA R2, R42, R2, R42 ;  /* 0x000000022a02722b */ /* 0x000fc8000000002a */
[----:B------:R-:W-:-:S08]  /*2700*/  DFMA R26, R26, R34, R20 ;  /* 0x000000221a1a722b */ /* 0x000fd00000000014 */
[----:B------:R-:W-:-:S08]  /*2710*/  DADD R46, R26, R22 ;  /* 0x000000001a2e7229 */ /* 0x000fd00000000016 */
[----:B------:R-:W-:Y:S02]  /*2720*/  DMUL R42, R46, R2 ;  /* 0x000000022e2a7228 */ /* 0x000fe40000000000 */
[----:B------:R-:W-:-:S06]  /*2730*/  FSETP.GEU.AND P1, PT, |R47|, 6.5827683646048100446e-37, PT ;  /* 0x036000002f00780b */ /* 0x000fcc0003f2e200 */
[----:B------:R-:W-:-:S08]  /*2740*/  DFMA R20, R42, -6, R46 ;  /* 0xc01800002a14782b */ /* 0x000fd0000000002e */
[----:B------:R-:W-:-:S10]  /*2750*/  DFMA R42, R2, R20, R42 ;  /* 0x00000014022a722b */ /* 0x000fd4000000002a */
[----:B------:R-:W-:-:S05]  /*2760*/  FFMA R0, RZ, 2.375, R43 ;  /* 0x40180000ff007823 */ /* 0x000fca000000002b */
[----:B------:R-:W-:-:S13]  /*2770*/  FSETP.GT.AND P0, PT, |R0|, 1.469367938527859385e-39, PT ;  /* 0x001000000000780b */ /* 0x000fda0003f04200 */
[----:B------:R-:W-:Y:S05]  /*2780*/  @P0 BRA P1, `(.L_x_39) ;  /* 0x0000000000140947 */ /* 0x000fea0000800000 */
[----:B------:R-:W-:Y:S01]  /*2790*/  IMAD.MOV.U32 R42, RZ, RZ, RZ ;  /* 0x000000ffff2a7224 */ /* 0x000fe200078e00ff */
[----:B------:R-:W-:Y:S01]  /*27a0*/  MOV R4, 0x27d0 ;  /* 0x000027d000047802 */ /* 0x000fe20000000f00 */
[----:B------:R-:W-:-:S07]  /*27b0*/  IMAD.MOV.U32 R0, RZ, RZ, 0x40180000 ;  /* 0x40180000ff007424 */ /* 0x000fce00078e00ff */
[----:B------:R-:W-:Y:S05]  /*27c0*/  CALL.REL.NOINC `($__internal_0_$__cuda_sm20_div_rn_f64_full) ;  /* 0x0000000400207944 */ /* 0x000fea0003c00000 */
[----:B------:R-:W-:-:S07]  /*27d0*/  MOV R43, R0 ;  /* 0x00000000002b7202 */ /* 0x000fce0000000f00 */
.L_x_39:
[----:B------:R-:W-:Y:S05]  /*27e0*/  BSYNC.RECONVERGENT B2 ;  /* 0x0000000000027941 */ /* 0x000fea0003800200 */
.L_x_38:
[----:B------:R0:W1:Y:S01]  /*27f0*/  F2F.F32.F64 R2, R42 ;  /* 0x0000002a00027310 */ /* 0x0000620000301000 */
[----:B------:R-:W-:Y:S01]  /*2800*/  IMAD.MOV.U32 R20, RZ, RZ, R50 ;  /* 0x000000ffff147224 */ /* 0x000fe200078e0032 */
[----:B------:R-:W-:Y:S01]  /*2810*/  MOV R24, R18 ;  /* 0x0000001200187202 */ /* 0x000fe20000000f00 */
[----:B------:R-:W-:Y:S02]  /*2820*/  IMAD.MOV.U32 R21, RZ, RZ, R51 ;  /* 0x000000ffff157224 */ /* 0x000fe400078e0033 */
[----:B------:R-:W-:Y:S02]  /*2830*/  IMAD.MOV.U32 R22, RZ, RZ, R48 ;  /* 0x000000ffff167224 */ /* 0x000fe400078e0030 */
[----:B------:R-:W-:Y:S02]  /*2840*/  IMAD.MOV.U32 R23, RZ, RZ, R49 ;  /* 0x000000ffff177224 */ /* 0x000fe400078e0031 */
[----:B------:R-:W-:-:S07]  /*2850*/  IMAD.MOV.U32 R25, RZ, RZ, R19 ;  /* 0x000000ffff197224 */ /* 0x000fce00078e0013 */
.L_x_37:
[----:B------:R-:W-:Y:S05]  /*2860*/  BSYNC.RECONVERGENT B1 ;  /* 0x0000000000017941 */ /* 0x000fea0003800200 */
.L_x_36:
[----:B------:R-:W2:Y:S01]  /*2870*/  LDC.64 R18, c[0x0][0x400] ;  /* 0x00010000ff127b82 */ /* 0x000ea20000000a00 */
[----:B------:R-:W3:Y:S01]  /*2880*/  LDCU UR4, c[0x0][0x3c0] ;  /* 0x00007800ff0477ac */ /* 0x000ee20008000800 */
[C---:B------:R-:W-:Y:S01]  /*2890*/  ISETP.GE.AND P0, PT, R7.reuse, R17, PT ;  /* 0x000000110700720c */ /* 0x040fe20003f06270 */
[----:B------:R-:W-:Y:S01]  /*28a0*/  BSSY.RECONVERGENT B1, `(.L_x_40) ;  /* 0x0000033000017945 */ /* 0x000fe20003800200 */
[----:B---3--:R-:W-:-:S04]  /*28b0*/  IMAD R3, R7, UR4, R5 ;  /* 0x0000000407037c24 */ /* 0x008fc8000f8e0205 */
[----:B--2---:R-:W-:-:S05]  /*28c0*/  IMAD.WIDE R18, R3, 0x4, R18 ;  /* 0x0000000403127825 */ /* 0x004fca00078e0212 */
[----:B-1----:R1:W-:Y:S02]  /*28d0*/  STG.E desc[UR8][R18.64], R2 ;  /* 0x0000000212007986 */ /* 0x0023e4000c101908 */
[----:B------:R-:W-:Y:S05]  /*28e0*/  @!P0 BRA `(.L_x_41) ;  /* 0x0000000000b88947 */ /* 0x000fea0003800000 */
[----:B------:R-:W2:Y:S01]  /*28f0*/  LDC R0, c[0x0][0x3d0] ;  /* 0x0000f400ff007b82 */ /* 0x000ea20000000800 */
[----:B------:R-:W-:Y:S02]  /*2900*/  CS2R R46, SRZ ;  /* 0x00000000002e7805 */ /* 0x000fe4000001ff00 */
[----:B--2---:R-:W-:-:S04]  /*2910*/  IADD3 R0, PT, PT, R7, 0x1, -R0 ;  /* 0x0000000107007810 */ /* 0x004fc80007ffe800 */
[----:B------:R-:W-:-:S13]  /*2920*/  ISETP.GT.AND P0, PT, R0, R7, PT ;  /* 0x000000070000720c */ /* 0x000fda0003f04270 */
[----:B------:R-:W-:Y:S05]  /*2930*/  @P0 BRA `(.L_x_42) ;  /* 0x0000000000340947 */ /* 0x000fea0003800000 */
[----:B------:R-:W-:-:S07]  /*2940*/  CS2R R46, SRZ ;  /* 0x00000000002e7805 */ /* 0x000fce000001ff00 */
.L_x_43:
[----:B-1----:R-:W1:Y:S01]  /*2950*/  LDC.64 R18, c[0x0][0x400] ;  /* 0x00010000ff127b82 */ /* 0x002e620000000a00 */
[----:B------:R-:W0:Y:S02]  /*2960*/  LDCU UR4, c[0x0][0x3c0] ;  /* 0x00007800ff0477ac */ /* 0x000e240008000800 */
[----:B0-----:R-:W-:-:S04]  /*2970*/  IMAD R43, R0, UR4, R5 ;  /* 0x00000004002b7c24 */ /* 0x001fc8000f8e0205 */
[----:B-1----:R-:W-:-:S06]  /*2980*/  IMAD.WIDE R18, R43, 0x4, R18 ;  /* 0x000000042b127825 */ /* 0x002fcc00078e0212 */
[----:B------:R-:W2:Y:S02]  /*2990*/  LDG.E R18, desc[UR8][R18.64] ;  /* 0x0000000812127981 */ /* 0x000ea4000c1e1900 */
[----:B--2---:R-:W-:-:S13]  /*29a0*/  FSETP.NAN.AND P0, PT, |R18|, |R18|, PT ;  /* 0x400000121200720b */ /* 0x004fda0003f08200 */
[----:B------:R-:W-:Y:S05]  /*29b0*/  @P0 BRA `(.L_x_41) ;  /* 0x0000000000840947 */ /* 0x000fea0003800000 */
[----:B------:R-:W-:Y:S01]  /*29c0*/  VIADD R0, R0, 0x1 ;  /* 0x0000000100007836 */ /* 0x000fe20000000000 */
[----:B------:R-:W0:Y:S04]  /*29d0*/  F2F.F64.F32 R18, R18 ;  /* 0x0000001200127310 */ /* 0x000e280000201800 */
[----:B------:R-:W-:Y:S01]  /*29e0*/  ISETP.NE.AND P0, PT, R0, R6, PT ;  /* 0x000000060000720c */ /* 0x000fe20003f05270 */
[----:B0-----:R-:W-:-:S12]  /*29f0*/  DADD R46, R18, R46 ;  /* 0x00000000122e7229 */ /* 0x001fd8000000002e */
[----:B------:R-:W-:Y:S05]  /*2a00*/  @P0 BRA `(.L_x_43) ;  /* 0xfffffffc00d00947 */ /* 0x000fea000383ffff */
.L_x_42:
[----:B------:R-:W1:Y:S01]  /*2a10*/  LDCU UR4, c[0x0][0x3d0] ;  /* 0x00007a00ff0477ac */ /* 0x000e620008000800 */
[----:B0-----:R-:W-:Y:S01]  /*2a20*/  IMAD.MOV.U32 R42, RZ, RZ, 0x1 ;  /* 0x00000001ff2a7424 */ /* 0x001fe200078e00ff */
[----:B------:R-:W-:Y:S01]  /*2a30*/  FSETP.GEU.AND P1, PT, |R47|, 6.5827683646048100446e-37, PT ;  /* 0x036000002f00780b */ /* 0x000fe20003f2e200 */
[----:B------:R-:W-:Y:S01]  /*2a40*/  BSSY.RECONVERGENT B2, `(.L_x_44) ;  /* 0x0000013000027945 */ /* 0x000fe20003800200 */
[----:B-1----:R-:W0:Y:S08]  /*2a50*/  I2F.F64 R18, UR4 ;  /* 0x0000000400127d12 */ /* 0x002e300008201c00 */
[----:B0-----:R-:W0:Y:S02]  /*2a60*/  MUFU.RCP64H R43, R19 ;  /* 0x00000013002b7308 */ /* 0x001e240000001800 */
[----:B0-----:R-:W-:-:S08]  /*2a70*/  DFMA R44, -R18, R42, 1 ;  /* 0x3ff00000122c742b */ /* 0x001fd0000000012a */
[----:B------:R-:W-:-:S08]  /*2a80*/  DFMA R44, R44, R44, R44 ;  /* 0x0000002c2c2c722b */ /* 0x000fd0000000002c */
[----:B------:R-:W-:-:S08]  /*2a90*/  DFMA R44, R42, R44, R42 ;  /* 0x0000002c2a2c722b */ /* 0x000fd0000000002a */
[----:B------:R-:W-:-:S08]  /*2aa0*/  DFMA R42, -R18, R44, 1 ;  /* 0x3ff00000122a742b */ /* 0x000fd0000000012c */
[----:B------:R-:W-:-:S08]  /*2ab0*/  DFMA R42, R44, R42, R44 ;  /* 0x0000002a2c2a722b */ /* 0x000fd0000000002c */
[----:B------:R-:W-:-:S08]  /*2ac0*/  DMUL R44, R42, R46 ;  /* 0x0000002e2a2c7228 */ /* 0x000fd00000000000 */
[----:B------:R-:W-:-:S08]  /*2ad0*/  DFMA R48, -R18, R44, R46 ;  /* 0x0000002c1230722b */ /* 0x000fd0000000012e */
        /* <DEDUP_REMOVED lines=8> */
[----:B------:R-:W-:-:S07]  /*2b60*/  IMAD.MOV.U32 R43, RZ, RZ, R0 ;  /* 0x000000ffff2b7224 */ /* 0x000fce00078e0000 */
.L_x_45:
[----:B------:R-:W-:Y:S05]  /*2b70*/  BSYNC.RECONVERGENT B2 ;  /* 0x0000000000027941 */ /* 0x000fea0003800200 */
.L_x_44:
[----:B------:R-:W0:Y:S01]  /*2b80*/  LDC.64 R18, c[0x0][0x408] ;  /* 0x00010200ff127b82 */ /* 0x000e220000000a00 */
[----:B------:R-:W1:Y:S02]  /*2b90*/  F2F.F32.F64 R43, R42 ;  /* 0x0000002a002b7310 */ /* 0x000e640000301000 */
[----:B-1----:R-:W-:Y:S01]  /*2ba0*/  FADD R45, -R43, R2 ;  /* 0x000000022b2d7221 */ /* 0x002fe20000000100 */
[----:B0-----:R-:W-:-:S05]  /*2bb0*/  IMAD.WIDE R2, R3, 0x4, R18 ;  /* 0x0000000403027825 */ /* 0x001fca00078e0212 */
[----:B------:R2:W-:Y:S02]  /*2bc0*/  STG.E desc[UR8][R2.64], R45 ;  /* 0x0000002d02007986 */ /* 0x0005e4000c101908 */
.L_x_41:
[----:B------:R-:W-:Y:S05]  /*2bd0*/  BSYNC.RECONVERGENT B1 ;  /* 0x0000000000017941 */ /* 0x000fea0003800200 */
.L_x_40:
[----:B------:R-:W3:Y:S01]  /*2be0*/  LDCU UR4, c[0x0][0x3c4] ;  /* 0x00007880ff0477ac */ /* 0x000ee20008000800 */
[C---:B------:R-:W-:Y:S02]  /*2bf0*/  VIADD R0, R7.reuse, 0x1 ;  /* 0x0000000107007836 */ /* 0x040fe40000000000 */
[----:B------:R-:W-:Y:S02]  /*2c00*/  VIADD R6, R7, 0x2 ;  /* 0x0000000207067836 */ /* 0x000fe40000000000 */
[----:B------:R-:W-:Y:S01]  /*2c10*/  IMAD.MOV.U32 R7, RZ, RZ, R0 ;  /* 0x000000ffff077224 */ /* 0x000fe200078e0000 */
[----:B---3--:R-:W-:-:S13]  /*2c20*/  ISETP.NE.AND P0, PT, R0, UR4, PT ;  /* 0x0000000400007c0c */ /* 0x008fda000bf05270 */
[----:B------:R-:W-:Y:S05]  /*2c30*/  @P0 BRA `(.L_x_46) ;  /* 0xffffffdc00a00947 */ /* 0x000fea000383ffff */
[----:B------:R-:W-:Y:S05]  /*2c40*/  EXIT ;  /* 0x000000000000794d */ /* 0x000fea0003800000 */
        .weak           $__internal_0_$__cuda_sm20_div_rn_f64_full
        .type           $__internal_0_$__cuda_sm20_div_rn_f64_full,@function
        .size           $__internal_0_$__cuda_sm20_div_rn_f64_full,($__internal_1_$__cuda_sm20_dsqrt_rn_f64_mediumpath_v1 - $__internal_0_$__cuda_sm20_div_rn_f64_full)
$__internal_0_$__cuda_sm20_div_rn_f64_full:
[C---:B------:R-:W-:Y:S01]  /*2c50*/  FSETP.GEU.AND P0, PT, |R0|.reuse, 1.469367938527859385e-39, PT ;  /* 0x001000000000780b */ /* 0x040fe20003f0e200 */
[----:B------:R-:W-:Y:S01]  /*2c60*/  IMAD.MOV.U32 R45, RZ, RZ, R0 ;  /* 0x000000ffff2d7224 */ /* 0x000fe200078e0000 */
[----:B------:R-:W-:Y:S01]  /*2c70*/  MOV R44, R42 ;  /* 0x0000002a002c7202 */ /* 0x000fe20000000f00 */
[----:B------:R-:W-:Y:S01]  /*2c80*/  IMAD.MOV.U32 R65, RZ, RZ, R47 ;  /* 0x000000ffff417224 */ /* 0x000fe200078e002f */
[C---:B------:R-:W-:Y:S01]  /*2c90*/  LOP3.LUT R43, R0.reuse, 0x800fffff, RZ, 0xc0, !PT ;  /* 0x800fffff002b7812 */ /* 0x040fe200078ec0ff */
[----:B------:R-:W-:Y:S01]  /*2ca0*/  IMAD.MOV.U32 R66, RZ, RZ, 0x1 ;  /* 0x00000001ff427424 */ /* 0x000fe200078e00ff */
[----:B------:R-:W-:Y:S01]  /*2cb0*/  LOP3.LUT R58, R0, 0x7ff00000, RZ, 0xc0, !PT ;  /* 0x7ff00000003a7812 */ /* 0x000fe200078ec0ff */
[----:B------:R-:W-:Y:S01]  /*2cc0*/  IMAD.MOV.U32 R64, RZ, RZ, R46 ;  /* 0x000000ffff407224 */ /* 0x000fe200078e002e */
[----:B------:R-:W-:Y:S01]  /*2cd0*/  LOP3.LUT R43, R43, 0x3ff00000, RZ, 0xfc, !PT ;  /* 0x3ff000002b2b7812 */ /* 0x000fe200078efcff */
[----:B------:R-:W-:Y:S01]  /*2ce0*/  BSSY.RECONVERGENT B0, `(.L_x_47) ;  /* 0x0000056000007945 */ /* 0x000fe20003800200 */
[----:B------:R-:W-:-:S02]  /*2cf0*/  FSETP.GEU.AND P2, PT, |R65|, 1.469367938527859385e-39, PT ;  /* 0x001000004100780b */ /* 0x000fc40003f4e200 */
[----:B------:R-:W-:Y:S01]  /*2d00*/  LOP3.LUT R57, R65, 0x7ff00000, RZ, 0xc0, !PT ;  /* 0x7ff0000041397812 */ /* 0x000fe200078ec0ff */
[----:B------:R-:W-:Y:S01]  /*2d10*/  @!P0 DMUL R42, R44, 8.98846567431157953865e+307 ;  /* 0x7fe000002c2a8828 */ /* 0x000fe20000000000 */
[----:B------:R-:W-:Y:S02]  /*2d20*/  MOV R0, 0x1ca00000 ;  /* 0x1ca0000000007802 */ /* 0x000fe40000000f00 */
[----:B------:R-:W-:-:S03]  /*2d30*/  ISETP.GE.U32.AND P1, PT, R57, R58, PT ;  /* 0x0000003a3900720c */ /* 0x000fc60003f26070 */
[----:B------:R-:W0:Y:S04]  /*2d40*/  MUFU.RCP64H R67, R43 ;  /* 0x0000002b00437308 */ /* 0x000e280000001800 */
[----:B------:R-:W-:Y:S02]  /*2d50*/  @!P2 LOP3.LUT R46, R45, 0x7ff00000, RZ, 0xc0, !PT ;  /* 0x7ff000002d2ea812 */ /* 0x000fe400078ec0ff */
[----:B------:R-:W-:Y:S02]  /*2d60*/  @!P0 LOP3.LUT R58, R43, 0x7ff00000, RZ, 0xc0, !PT ;  /* 0x7ff000002b3a8812 */ /* 0x000fe400078ec0ff */
[----:B------:R-:W-:Y:S02]  /*2d70*/  @!P2 ISETP.GE.U32.AND P3, PT, R57, R46, PT ;  /* 0x0000002e3900a20c */ /* 0x000fe40003f66070 */
[----:B------:R-:W-:-:S02]  /*2d80*/  SEL R46, R0, 0x63400000, !P1 ;  /* 0x63400000002e7807 */ /* 0x000fc40004800000 */
[----:B------:R-:W-:-:S04]  /*2d90*/  @!P2 SEL R47, R0, 0x63400000, !P3 ;  /* 0x63400000002fa807 */ /* 0x000fc80005800000 */
[----:B------:R-:W-:Y:S01]  /*2da0*/  @!P2 LOP3.LUT R47, R47, 0x80000000, R65, 0xf8, !PT ;  /* 0x800000002f2fa812 */ /* 0x000fe200078ef841 */
[----:B0-----:R-:W-:-:S03]  /*2db0*/  DFMA R62, R66, -R42, 1 ;  /* 0x3ff00000423e742b */ /* 0x001fc6000000082a */
[----:B------:R-:W-:-:S05]  /*2dc0*/  @!P2 LOP3.LUT R47, R47, 0x100000, RZ, 0xfc, !PT ;  /* 0x001000002f2fa812 */ /* 0x000fca00078efcff */
[----:B------:R-:W-:-:S08]  /*2dd0*/  DFMA R62, R62, R62, R62 ;  /* 0x0000003e3e3e722b */ /* 0x000fd0000000003e */
[----:B------:R-:W-:Y:S01]  /*2de0*/  DFMA R66, R66, R62, R66 ;  /* 0x0000003e4242722b */ /* 0x000fe20000000042 */
[----:B------:R-:W-:Y:S01]  /*2df0*/  LOP3.LUT R63, R46, 0x800fffff, R65, 0xf8, !PT ;  /* 0x800fffff2e3f7812 */ /* 0x000fe200078ef841 */
[----:B------:R-:W-:Y:S02]  /*2e00*/  IMAD.MOV.U32 R62, RZ, RZ, R64 ;  /* 0x000000ffff3e7224 */ /* 0x000fe400078e0040 */
[----:B------:R-:W-:-:S04]  /*2e10*/  @!P2 IMAD.MOV.U32 R46, RZ, RZ, RZ ;  /* 0x000000ffff2ea224 */ /* 0x000fc800078e00ff */
[----:B------:R-:W-:Y:S02]  /*2e20*/  DFMA R68, R66, -R42, 1 ;  /* 0x3ff000004244742b */ /* 0x000fe4000000082a */
[----:B------:R-:W-:-:S06]  /*2e30*/  @!P2 DFMA R62, R62, 2, -R46 ;  /* 0x400000003e3ea82b */ /* 0x000fcc000000082e */
[----:B------:R-:W-:-:S04]  /*2e40*/  DFMA R68, R66, R68, R66 ;  /* 0x000000444244722b */ /* 0x000fc80000000042 */
[----:B------:R-:W-:-:S04]  /*2e50*/  @!P2 LOP3.LUT R57, R63, 0x7ff00000, RZ, 0xc0, !PT ;  /* 0x7ff000003f39a812 */ /* 0x000fc800078ec0ff */
[----:B------:R-:W-:Y:S01]  /*2e60*/  DMUL R66, R68, R62 ;  /* 0x0000003e44427228 */ /* 0x000fe20000000000 */
[----:B------:R-:W-:-:S05]  /*2e70*/  VIADD R59, R57, 0xffffffff ;  /* 0xffffffff393b7836 */ /* 0x000fca0000000000 */
[----:B------:R-:W-:Y:S01]  /*2e80*/  ISETP.GT.U32.AND P0, PT, R59, 0x7feffffe, PT ;  /* 0x7feffffe3b00780c */ /* 0x000fe20003f04070 */
[----:B------:R-:W-:Y:S01]  /*2e90*/  VIADD R59, R58, 0xffffffff ;  /* 0xffffffff3a3b7836 */ /* 0x000fe20000000000 */
[----:B------:R-:W-:-:S04]  /*2ea0*/  DFMA R46, R66, -R42, R62 ;  /* 0x8000002a422e722b */ /* 0x000fc8000000003e */
[----:B------:R-:W-:-:S04]  /*2eb0*/  ISETP.GT.U32.OR P0, PT, R59, 0x7feffffe, P0 ;  /* 0x7feffffe3b00780c */ /* 0x000fc80000704470 */
[----:B------:R-:W-:-:S09]  /*2ec0*/  DFMA R46, R68, R46, R66 ;  /* 0x0000002e442e722b */ /* 0x000fd20000000042 */
[----:B------:R-:W-:Y:S05]  /*2ed0*/  @P0 BRA `(.L_x_48) ;  /* 0x0000000000780947 */ /* 0x000fea0003800000 */
[----:B------:R-:W-:Y:S02]  /*2ee0*/  LOP3.LUT R57, R65, 0x7ff00000, RZ, 0xc0, !PT ;  /* 0x7ff0000041397812 */ /* 0x000fe400078ec0ff */
[----:B------:R-:W-:-:S04]  /*2ef0*/  LOP3.LUT R58, R45, 0x7ff00000, RZ, 0xc0, !PT ;  /* 0x7ff000002d3a7812 */ /* 0x000fc800078ec0ff */
[CC--:B------:R-:W-:Y:S02]  /*2f00*/  VIADDMNMX R59, R57.reuse, -R58.reuse, 0xb9600000, !PT ;  /* 0xb9600000393b7446 */ /* 0x0c0fe4000780093a */
[----:B------:R-:W-:Y:S01]  /*2f10*/  ISETP.GE.U32.AND P0, PT, R57, R58, PT ;  /* 0x0000003a3900720c */ /* 0x000fe20003f06070 */
[----:B------:R-:W-:Y:S01]  /*2f20*/  IMAD.MOV.U32 R58, RZ, RZ, RZ ;  /* 0x000000ffff3a7224 */ /* 0x000fe200078e00ff */
[----:B------:R-:W-:Y:S02]  /*2f30*/  VIMNMX R59, PT, PT, R59, 0x46a00000, PT ;  /* 0x46a000003b3b7848 */ /* 0x000fe40003fe0100 */
[----:B------:R-:W-:-:S04]  /*2f40*/  SEL R0, R0, 0x63400000, !P0 ;  /* 0x6340000000007807 */ /* 0x000fc80004000000 */
[----:B------:R-:W-:-:S05]  /*2f50*/  IADD3 R0, PT, PT, -R0, R59, RZ ;  /* 0x0000003b00007210 */ /* 0x000fca0007ffe1ff */
[----:B------:R-:W-:-:S06]  /*2f60*/  VIADD R59, R0, 0x7fe00000 ;  /* 0x7fe00000003b7836 */ /* 0x000fcc0000000000 */
[----:B------:R-:W-:-:S10]  /*2f70*/  DMUL R66, R46, R58 ;  /* 0x0000003a2e427228 */ /* 0x000fd40000000000 */
[----:B------:R-:W-:-:S13]  /*2f80*/  FSETP.GTU.AND P0, PT, |R67|, 1.469367938527859385e-39, PT ;  /* 0x001000004300780b */ /* 0x000fda0003f0c200 */
[----:B------:R-:W-:Y:S05]  /*2f90*/  @P0 BRA `(.L_x_49) ;  /* 0x0000000000a80947 */ /* 0x000fea0003800000 */
[----:B------:R-:W-:Y:S01]  /*2fa0*/  DFMA R42, R46, -R42, R62 ;  /* 0x8000002a2e2a722b */ /* 0x000fe2000000003e */
[----:B------:R-:W-:-:S09]  /*2fb0*/  IMAD.MOV.U32 R58, RZ, RZ, RZ ;  /* 0x000000ffff3a7224 */ /* 0x000fd200078e00ff */
[C---:B------:R-:W-:Y:S02]  /*2fc0*/  FSETP.NEU.AND P0, PT, R43.reuse, RZ, PT ;  /* 0x000000ff2b00720b */ /* 0x040fe40003f0d000 */
[----:B------:R-:W-:-:S04]  /*2fd0*/  LOP3.LUT R44, R43, 0x80000000, R45, 0x48, !PT ;  /* 0x800000002b2c7812 */ /* 0x000fc800078e482d */
[----:B------:R-:W-:-:S07]  /*2fe0*/  LOP3.LUT R59, R44, R59, RZ, 0xfc, !PT ;  /* 0x0000003b2c3b7212 */ /* 0x000fce00078efcff */
[----:B------:R-:W-:Y:S05]  /*2ff0*/  @!P0 BRA `(.L_x_49) ;  /* 0x0000000000908947 */ /* 0x000fea0003800000 */
[----:B------:R-:W-:Y:S01]  /*3000*/  IMAD.MOV R43, RZ, RZ, -R0 ;  /* 0x000000ffff2b7224 */ /* 0x000fe200078e0a00 */
[----:B------:R-:W-:Y:S02]  /*3010*/  MOV R42, RZ ;  /* 0x000000ff002a7202 */ /* 0x000fe40000000f00 */
[----:B------:R-:W-:-:S04]  /*3020*/  IADD3 R0, PT, PT, -R0, -0x43300000, RZ ;  /* 0xbcd0000000007810 */ /* 0x000fc80007ffe1ff */
[----:B------:R-:W-:Y:S02]  /*3030*/  DFMA R42, R66, -R42, R46 ;  /* 0x8000002a422a722b */ /* 0x000fe4000000002e */
[----:B------:R-:W-:-:S08]  /*3040*/  DMUL.RP R46, R46, R58 ;  /* 0x0000003a2e2e7228 */ /* 0x000fd00000008000 */
[----:B------:R-:W-:Y:S02]  /*3050*/  FSETP.NEU.AND P0, PT, |R43|, R0, PT ;  /* 0x000000002b00720b */ /* 0x000fe40003f0d200 */
[----:B------:R-:W-:Y:S02]  /*3060*/  LOP3.LUT R44, R47, R44, RZ, 0x3c, !PT ;  /* 0x0000002c2f2c7212 */ /* 0x000fe400078e3cff */
[----:B------:R-:W-:Y:S02]  /*3070*/  FSEL R0, R46, R66, !P0 ;  /* 0x000000422e007208 */ /* 0x000fe40004000000 */
[----:B------:R-:W-:-:S03]  /*3080*/  FSEL R44, R44, R67, !P0 ;  /* 0x000000432c2c7208 */ /* 0x000fc60004000000 */
[----:B------:R-:W-:Y:S02]  /*3090*/  IMAD.MOV.U32 R66, RZ, RZ, R0 ;  /* 0x000000ffff427224 */ /* 0x000fe400078e0000 */
[----:B------:R-:W-:Y:S01]  /*30a0*/  IMAD.MOV.U32 R67, RZ, RZ, R44 ;  /* 0x000000ffff437224 */ /* 0x000fe200078e002c */
[----:B------:R-:W-:Y:S06]  /*30b0*/  BRA `(.L_x_49) ;  /* 0x0000000000607947 */ /* 0x000fec0003800000 */
.L_x_48:
[----:B------:R-:W-:-:S14]  /*30c0*/  DSETP.NAN.AND P0, PT, R64, R64, PT ;  /* 0x000000404000722a */ /* 0x000fdc0003f08000 */
[----:B------:R-:W-:Y:S05]  /*30d0*/  @P0 BRA `(.L_x_50) ;  /* 0x00000000004c0947 */ /* 0x000fea0003800000 */
[----:B------:R-:W-:-:S14]  /*30e0*/  DSETP.NAN.AND P0, PT, R44, R44, PT ;  /* 0x0000002c2c00722a */ /* 0x000fdc0003f08000 */
[----:B------:R-:W-:Y:S05]  /*30f0*/  @P0 BRA `(.L_x_51) ;  /* 0x0000000000340947 */ /* 0x000fea0003800000 */
[----:B------:R-:W-:Y:S01]  /*3100*/  ISETP.NE.AND P0, PT, R57, R58, PT ;  /* 0x0000003a3900720c */ /* 0x000fe20003f05270 */
[----:B------:R-:W-:Y:S02]  /*3110*/  IMAD.MOV.U32 R66, RZ, RZ, 0x0 ;  /* 0x00000000ff427424 */ /* 0x000fe400078e00ff */
[----:B------:R-:W-:-:S10]  /*3120*/  IMAD.MOV.U32 R67, RZ, RZ, -0x80000 ;  /* 0xfff80000ff437424 */ /* 0x000fd400078e00ff */
[----:B------:R-:W-:Y:S05]  /*3130*/  @!P0 BRA `(.L_x_49) ;  /* 0x0000000000408947 */ /* 0x000fea0003800000 */
[----:B------:R-:W-:Y:S02]  /*3140*/  ISETP.NE.AND P0, PT, R57, 0x7ff00000, PT ;  /* 0x7ff000003900780c */ /* 0x000fe40003f05270 */
[----:B------:R-:W-:Y:S02]  /*3150*/  LOP3.LUT R44, R65, 0x80000000, R45, 0x48, !PT ;  /* 0x80000000412c7812 */ /* 0x000fe400078e482d */
[----:B------:R-:W-:-:S13]  /*3160*/  ISETP.EQ.OR P0, PT, R58, RZ, !P0 ;  /* 0x000000ff3a00720c */ /* 0x000fda0004702670 */
[----:B------:R-:W-:Y:S01]  /*3170*/  @P0 LOP3.LUT R0, R44, 0x7ff00000, RZ, 0xfc, !PT ;  /* 0x7ff000002c000812 */ /* 0x000fe200078efcff */
[----:B------:R-:W-:Y:S01]  /*3180*/  @!P0 IMAD.MOV.U32 R67, RZ, RZ, R44 ;  /* 0x000000ffff438224 */ /* 0x000fe200078e002c */
[----:B------:R-:W-:Y:S01]  /*3190*/  @!P0 MOV R66, RZ ;  /* 0x000000ff00428202 */ /* 0x000fe20000000f00 */
[----:B------:R-:W-:Y:S02]  /*31a0*/  @P0 IMAD.MOV.U32 R66, RZ, RZ, RZ ;  /* 0x000000ffff420224 */ /* 0x000fe400078e00ff */
[----:B------:R-:W-:Y:S01]  /*31b0*/  @P0 IMAD.MOV.U32 R67, RZ, RZ, R0 ;  /* 0x000000ffff430224 */ /* 0x000fe200078e0000 */
[----:B------:R-:W-:Y:S06]  /*31c0*/  BRA `(.L_x_49) ;  /* 0x00000000001c7947 */ /* 0x000fec0003800000 */
.L_x_51:
[----:B------:R-:W-:Y:S01]  /*31d0*/  LOP3.LUT R0, R45, 0x80000, RZ, 0xfc, !PT ;  /* 0x000800002d007812 */ /* 0x000fe200078efcff */
[----:B------:R-:W-:-:S03]  /*31e0*/  IMAD.MOV.U32 R66, RZ, RZ, R44 ;  /* 0x000000ffff427224 */ /* 0x000fc600078e002c */
[----:B------:R-:W-:Y:S01]  /*31f0*/  MOV R67, R0 ;  /* 0x0000000000437202 */ /* 0x000fe20000000f00 */
[----:B------:R-:W-:Y:S06]  /*3200*/  BRA `(.L_x_49) ;  /* 0x00000000000c7947 */ /* 0x000fec0003800000 */
.L_x_50:
[----:B------:R-:W-:Y:S01]  /*3210*/  LOP3.LUT R0, R65, 0x80000, RZ, 0xfc, !PT ;  /* 0x0008000041007812 */ /* 0x000fe200078efcff */
[----:B------:R-:W-:-:S04]  /*3220*/  IMAD.MOV.U32 R66, RZ, RZ, R64 ;  /* 0x000000ffff427224 */ /* 0x000fc800078e0040 */
[----:B------:R-:W-:-:S07]  /*3230*/  IMAD.MOV.U32 R67, RZ, RZ, R0 ;  /* 0x000000ffff437224 */ /* 0x000fce00078e0000 */
.L_x_49:
[----:B------:R-:W-:Y:S05]  /*3240*/  BSYNC.RECONVERGENT B0 ;  /* 0x0000000000007941 */ /* 0x000fea0003800200 */
.L_x_47:
[----:B------:R-:W-:Y:S01]  /*3250*/  MOV R44, R4 ;  /* 0x00000004002c7202 */ /* 0x000fe20000000f00 */
[----:B------:R-:W-:Y:S02]  /*3260*/  IMAD.MOV.U32 R45, RZ, RZ, 0x0 ;  /* 0x00000000ff2d7424 */ /* 0x000fe400078e00ff */
[----:B------:R-:W-:Y:S02]  /*3270*/  IMAD.MOV.U32 R42, RZ, RZ, R66 ;  /* 0x000000ffff2a7224 */ /* 0x000fe400078e0042 */
[----:B------:R-:W-:Y:S01]  /*3280*/  IMAD.MOV.U32 R0, RZ, RZ, R67 ;  /* 0x000000ffff007224 */ /* 0x000fe200078e0043 */
[----:B------:R-:W-:Y:S06]  /*3290*/  RET.REL.NODEC R44 `(macz_many_series_one_param_time_major_f32) ;  /* 0xffffffcc2c587950 */ /* 0x000fec0003c3ffff */
        .weak           $__internal_1_$__cuda_sm20_dsqrt_rn_f64_mediumpath_v1
        .type           $__internal_1_$__cuda_sm20_dsqrt_rn_f64_mediumpath_v1,@function
        .size           $__internal_1_$__cuda_sm20_dsqrt_rn_f64_mediumpath_v1,(.L_x_154 - $__internal_1_$__cuda_sm20_dsqrt_rn_f64_mediumpath_v1)
$__internal_1_$__cuda_sm20_dsqrt_rn_f64_mediumpath_v1:
[----:B------:R-:W-:Y:S01]  /*32a0*/  ISETP.GE.U32.AND P0, PT, R44, -0x3400000, PT ;  /* 0xfcc000002c00780c */ /* 0x000fe20003f06070 */
[----:B------:R-:W-:Y:S01]  /*32b0*/  BSSY.RECONVERGENT B2, `(.L_x_52) ;  /* 0x0000025000027945 */ /* 0x000fe20003800200 */
[----:B------:R-:W-:Y:S02]  /*32c0*/  IMAD.MOV.U32 R3, RZ, RZ, R57 ;  /* 0x000000ffff037224 */ /* 0x000fe400078e0039 */
[----:B------:R-:W-:-:S09]  /*32d0*/  IMAD.MOV.U32 R44, RZ, RZ, R4 ;  /* 0x000000ffff2c7224 */ /* 0x000fd200078e0004 */
[----:B------:R-:W-:Y:S05]  /*32e0*/  @!P0 BRA `(.L_x_53) ;  /* 0x0000000000208947 */ /* 0x000fea0003800000 */
[----:B------:R-:W-:-:S10]  /*32f0*/  DFMA.RM R42, R42, R44, R46 ;  /* 0x0000002c2a2a722b */ /* 0x000fd4000000402e */
[----:B------:R-:W-:-:S05]  /*3300*/  IADD3 R44, P0, PT, R42, 0x1, RZ ;  /* 0x000000012a2c7810 */ /* 0x000fca0007f1e0ff */
[----:B------:R-:W-:-:S06]  /*3310*/  IMAD.X R45, RZ, RZ, R43, P0 ;  /* 0x000000ffff2d7224 */ /* 0x000fcc00000e062b */
[----:B------:R-:W-:-:S08]  /*3320*/  DFMA.RP R2, -R42, R44, R2 ;  /* 0x0000002c2a02722b */ /* 0x000fd00000008102 */
[----:B------:R-:W-:-:S06]  /*3330*/  DSETP.GT.AND P0, PT, R2, RZ, PT ;  /* 0x000000ff0200722a */ /* 0x000fcc0003f04000 */
[----:B------:R-:W-:Y:S02]  /*3340*/  FSEL R42, R44, R42, P0 ;  /* 0x0000002a2c2a7208 */ /* 0x000fe40000000000 */
[----:B------:R-:W-:Y:S01]  /*3350*/  FSEL R43, R45, R43, P0 ;  /* 0x0000002b2d2b7208 */ /* 0x000fe20000000000 */
[----:B------:R-:W-:Y:S06]  /*3360*/  BRA `(.L_x_54) ;  /* 0x0000000000647947 */ /* 0x000fec0003800000 */
.L_x_53:
[----:B------:R-:W-:-:S14]  /*3370*/  DSETP.NE.AND P0, PT, R2, RZ, PT ;  /* 0x000000ff0200722a */ /* 0x000fdc0003f05000 */
[----:B------:R-:W-:Y:S05]  /*3380*/  @!P0 BRA `(.L_x_55) ;  /* 0x0000000000588947 */ /* 0x000fea0003800000 */
[----:B------:R-:W-:-:S13]  /*3390*/  ISETP.GE.AND P0, PT, R3, RZ, PT ;  /* 0x000000ff0300720c */ /* 0x000fda0003f06270 */
[----:B------:R-:W-:Y:S01]  /*33a0*/  @!P0 MOV R42, 0x0 ;  /* 0x00000000002a8802 */ /* 0x000fe20000000f00 */
[----:B------:R-:W-:Y:S01]  /*33b0*/  @!P0 IMAD.MOV.U32 R43, RZ, RZ, -0x80000 ;  /* 0xfff80000ff2b8424 */ /* 0x000fe200078e00ff */
[----:B------:R-:W-:Y:S06]  /*33c0*/  @!P0 BRA `(.L_x_54) ;  /* 0x00000000004c8947 */ /* 0x000fec0003800000 */
[----:B------:R-:W-:-:S13]  /*33d0*/  ISETP.GT.AND P0, PT, R3, 0x7fefffff, PT ;  /* 0x7fefffff0300780c */ /* 0x000fda0003f04270 */
[----:B------:R-:W-:Y:S05]  /*33e0*/  @P0 BRA `(.L_x_55) ;  /* 0x0000000000400947 */ /* 0x000fea0003800000 */
[----:B------:R-:W-:Y:S01]  /*33f0*/  DMUL R2, R2, 8.11296384146066816958e+31 ;  /* 0x4690000002027828 */ /* 0x000fe20000000000 */
[----:B------:R-:W-:Y:S02]  /*3400*/  IMAD.MOV.U32 R44, RZ, RZ, RZ ;  /* 0x000000ffff2c7224 */ /* 0x000fe400078e00ff */
[----:B------:R-:W-:Y:S02]  /*3410*/  IMAD.MOV.U32 R46, RZ, RZ, 0x0 ;  /* 0x00000000ff2e7424 */ /* 0x000fe400078e00ff */
[----:B------:R-:W-:Y:S01]  /*3420*/  IMAD.MOV.U32 R47, RZ, RZ, 0x3fd80000 ;  /* 0x3fd80000ff2f7424 */ /* 0x000fe200078e00ff */
[----:B------:R-:W0:Y:S02]  /*3430*/  MUFU.RSQ64H R45, R3 ;  /* 0x00000003002d7308 */ /* 0x000e240000001c00 */
[----:B0-----:R-:W-:-:S08]  /*3440*/  DMUL R42, R44, R44 ;  /* 0x0000002c2c2a7228 */ /* 0x001fd00000000000 */
[----:B------:R-:W-:-:S08]  /*3450*/  DFMA R42, R2, -R42, 1 ;  /* 0x3ff00000022a742b */ /* 0x000fd0000000082a */
[----:B------:R-:W-:Y:S02]  /*3460*/  DFMA R46, R42, R46, 0.5 ;  /* 0x3fe000002a2e742b */ /* 0x000fe4000000002e */
[----:B------:R-:W-:-:S08]  /*3470*/  DMUL R42, R44, R42 ;  /* 0x0000002a2c2a7228 */ /* 0x000fd00000000000 */
[----:B------:R-:W-:-:S08]  /*3480*/  DFMA R46, R46, R42, R44 ;  /* 0x0000002a2e2e722b */ /* 0x000fd0000000002c */
[----:B------:R-:W-:Y:S02]  /*3490*/  DMUL R42, R2, R46 ;  /* 0x0000002e022a7228 */ /* 0x000fe40000000000 */
[----:B------:R-:W-:-:S06]  /*34a0*/  IADD3 R47, PT, PT, R47, -0x100000, RZ ;  /* 0xfff000002f2f7810 */ /* 0x000fcc0007ffe0ff */
[----:B------:R-:W-:-:S08]  /*34b0*/  DFMA R44, R42, -R42, R2 ;  /* 0x8000002a2a2c722b */ /* 0x000fd00000000002 */
[----:B------:R-:W-:-:S10]  /*34c0*/  DFMA R42, R46, R44, R42 ;  /* 0x0000002c2e2a722b */ /* 0x000fd4000000002a */
[----:B------:R-:W-:Y:S01]  /*34d0*/  VIADD R43, R43, 0xfcb00000 ;  /* 0xfcb000002b2b7836 */ /* 0x000fe20000000000 */
[----:B------:R-:W-:Y:S06]  /*34e0*/  BRA `(.L_x_54) ;  /* 0x0000000000047947 */ /* 0x000fec0003800000 */
.L_x_55:
[----:B------:R-:W-:-:S11]  /*34f0*/  DADD R42, R2, R2 ;  /* 0x00000000022a7229 */ /* 0x000fd60000000002 */
.L_x_54:
[----:B------:R-:W-:Y:S05]  /*3500*/  BSYNC.RECONVERGENT B2 ;  /* 0x0000000000027941 */ /* 0x000fea0003800200 */
.L_x_52:
[----:B------:R-:W-:Y:S02]  /*3510*/  IMAD.MOV.U32 R2, RZ, RZ, R0 ;  /* 0x000000ffff027224 */ /* 0x000fe400078e0000 */
[----:B------:R-:W-:-:S04]  /*3520*/  IMAD.MOV.U32 R3, RZ, RZ, 0x0 ;  /* 0x00000000ff037424 */ /* 0x000fc800078e00ff */
[----:B------:R-:W-:Y:S05]  /*3530*/  RET.REL.NODEC R2 `(macz_many_series_one_param_time_major_f32) ;  /* 0xffffffc802b07950 */ /* 0x000fea0003c3ffff */
.L_x_56:
[----:B------:R-:W-:-:S00]  /*3540*/  BRA `(.L_x_56) ;  /* 0xfffffffc00fc7947 */ /* 0x000fc0000383ffff */
[----:B------:R-:W-:-:S00]  /*3550*/  NOP ;  /* 0x0000000000007918 */ /* 0x000fc00000000000 */
        /* <DEDUP_REMOVED lines=10> */
.L_x_154:


//--------------------- .text.macz_batch_f32      --------------------------
	.section	.text.macz_batch_f32,"ax",@progbits
	.align	128
        .global         macz_batch_f32
        .type           macz_batch_f32,@function
        .size           macz_batch_f32,(.L_x_156 - macz_batch_f32)
        .other          macz_batch_f32,@"STO_CUDA_ENTRY STV_DEFAULT"
macz_batch_f32:
.text.macz_batch_f32:
[----:B------:R-:W-:Y:S01]  /*0000*/  LDC R1, c[0x0][0x37c] ;  /* 0x0000df00ff017b82 */ /* 0x000fe20000000800 */
[----:B------:R-:W0:Y:S07]  /*0010*/  S2R R0, SR_TID.X ;  /* 0x0000000000007919 */ /* 0x000e2e0000002100 */
[----:B------:R-:W0:Y:S01]  /*0020*/  S2UR UR4, SR_CTAID.X ;  /* 0x00000000000479c3 */ /* 0x000e220000002500 */
[----:B------:R-:W1:Y:S07]  /*0030*/  LDCU UR5, c[0x0][0x410] ;  /* 0x00008200ff0577ac */ /* 0x000e6e0008000800 */
[----:B------:R-:W0:Y:S02]  /*0040*/  LDC R27, c[0x0][0x360] ;  /* 0x0000d800ff1b7b82 */ /* 0x000e240000000800 */
[----:B0-----:R-:W-:-:S05]  /*0050*/  IMAD R27, R27, UR4, R0 ;  /* 0x000000041b1b7c24 */ /* 0x001fca000f8e0200 */
[----:B-1----:R-:W-:-:S13]  /*0060*/  ISETP.GE.AND P0, PT, R27, UR5, PT ;  /* 0x000000051b007c0c */ /* 0x002fda000bf06270 */
[----:B------:R-:W-:Y:S05]  /*0070*/  @P0 EXIT ;  /* 0x000000000000094d */ /* 0x000fea0003800000 */
[----:B------:R-:W0:Y:S01]  /*0080*/  LDC.64 R24, c[0x0][0x400] ;  /* 0x00010000ff187b82 */ /* 0x000e220000000a00 */
[----:B------:R-:W1:Y:S01]  /*0090*/  LDCU.64 UR12, c[0x0][0x358] ;  /* 0x00006b00ff0c77ac */ /* 0x000e620008000a00 */
[----:B------:R-:W2:Y:S06]  /*00a0*/  LDCU.64 UR16, c[0x0][0x408] ;  /* 0x00008100ff1077ac */ /* 0x000eac0008000a00 */
[----:B------:R-:W3:Y:S08]  /*00b0*/  LDC.64 R8, c[0x0][0x3c8] ;  /* 0x0000f200ff087b82 */ /* 0x000ef00000000a00 */
[----:B------:R-:W4:Y:S08]  /*00c0*/  LDC.64 R14, c[0x0][0x3d8] ;  /* 0x0000f600ff0e7b82 */ /* 0x000f300000000a00 */
[----:B------:R-:W2:Y:S01]  /*00d0*/  LDC.64 R16, c[0x0][0x3e0] ;  /* 0x0000f800ff107b82 */ /* 0x000ea20000000a00 */
[----:B0-----:R-:W-:-:S06]  /*00e0*/  IMAD.WIDE R24, R27, 0x4, R24 ;  /* 0x000000041b187825 */ /* 0x001fcc00078e0218 */
[----:B-1----:R-:W2:Y:S01]  /*00f0*/  LDG.E.CONSTANT R24, desc[UR12][R24.64] ;  /* 0x0000000c18187981 */ /* 0x002ea2000c1e9900 */
[----:B------:R-:W0:Y:S01]  /*0100*/  LDC.64 R10, c[0x0][0x3d0] ;  /* 0x0000f400ff0a7b82 */ /* 0x000e220000000a00 */
[----:B---3--:R-:W-:-:S05]  /*0110*/  IMAD.WIDE R8, R27, 0x4, R8 ;  /* 0x000000041b087825 */ /* 0x008fca00078e0208 */
[----:B------:R-:W3:Y:S02]  /*0120*/  LDG.E.CONSTANT R2, desc[UR12][R8.64] ;  /* 0x0000000c08027981 */ /* 0x000ee4000c1e9900 */
[----:B------:R-:W1:Y:S01]  /*0130*/  LDC.64 R18, c[0x0][0x3e8] ;  /* 0x0000fa00ff127b82 */ /* 0x000e620000000a00 */
[----:B----4-:R-:W-:-:S05]  /*0140*/  IMAD.WIDE R14, R27, 0x4, R14 ;  /* 0x000000041b0e7825 */ /* 0x010fca00078e020e */
[----:B------:R-:W3:Y:S02]  /*0150*/  LDG.E.CONSTANT R3, desc[UR12][R14.64] ;  /* 0x0000000c0e037981 */ /* 0x000ee4000c1e9900 */
[----:B------:R-:W4:Y:S01]  /*0160*/  LDC.64 R20, c[0x0][0x3f0] ;  /* 0x0000fc00ff147b82 */ /* 0x000f220000000a00 */
[----:B--2---:R-:W-:-:S05]  /*0170*/  IMAD.WIDE R16, R27, 0x4, R16 ;  /* 0x000000041b107825 */ /* 0x004fca00078e0210 */
[----:B------:R-:W3:Y:S02]  /*0180*/  LDG.E.CONSTANT R4, desc[UR12][R16.64] ;  /* 0x0000000c10047981 */ /* 0x000ee4000c1e9900 */
[----:B------:R-:W2:Y:S01]  /*0190*/  LDC.64 R22, c[0x0][0x3f8] ;  /* 0x0000fe00ff167b82 */ /* 0x000ea20000000a00 */
[----:B0-----:R-:W-:-:S05]  /*01a0*/  IMAD.WIDE R10, R27, 0x4, R10 ;  /* 0x000000041b0a7825 */ /* 0x001fca00078e020a */
[----:B------:R0:W3:Y:S01]  /*01b0*/  LDG.E.CONSTANT R5, desc[UR12][R10.64] ;  /* 0x0000000c0a057981 */ /* 0x0000e2000c1e9900 */
[C---:B-1----:R-:W-:Y:S01]  /*01c0*/  IMAD.WIDE R18, R27.reuse, 0x4, R18 ;  /* 0x000000041b127825 */ /* 0x042fe200078e0212 */
[----:B------:R-:W1:Y:S04]  /*01d0*/  LDC.64 R12, c[0x0][0x3c0] ;  /* 0x0000f000ff0c7b82 */ /* 0x000e680000000a00 */
[----:B------:R-:W5:Y:S01]  /*01e0*/  LDG.E.CONSTANT R7, desc[UR12][R18.64] ;  /* 0x0000000c12077981 */ /* 0x000f62000c1e9900 */
[----:B----4-:R-:W-:-:S05]  /*01f0*/  IMAD.WIDE R20, R27, 0x4, R20 ;  /* 0x000000041b147825 */ /* 0x010fca00078e0214 */
[----:B------:R-:W5:Y:S01]  /*0200*/  LDG.E.CONSTANT R8, desc[UR12][R20.64] ;  /* 0x0000000c14087981 */ /* 0x000f62000c1e9900 */
[----:B--2---:R-:W-:-:S05]  /*0210*/  IMAD.WIDE R22, R27, 0x4, R22 ;  /* 0x000000041b167825 */ /* 0x004fca00078e0216 */
[----:B------:R-:W5:Y:S01]  /*0220*/  LDG.E.CONSTANT R9, desc[UR12][R22.64] ;  /* 0x0000000c16097981 */ /* 0x000f62000c1e9900 */
[----:B------:R-:W-:Y:S02]  /*0230*/  UIADD3 UR14, UPT, UPT, UR17, -0x1, URZ ;  /* 0xffffffff110e7890 */ /* 0x000fe4000fffe0ff */
[----:B------:R-:W-:Y:S01]  /*0240*/  UISETP.GE.AND UP0, UPT, UR16, 0x1, UPT ;  /* 0x000000011000788c */ /* 0x000fe2000bf06270 */
[----:B-1----:R-:W-:-:S04]  /*0250*/  IMAD.WIDE R12, R27, 0x4, R12 ;  /* 0x000000041b0c7825 */ /* 0x002fc800078e020c */
[----:B0-----:R-:W-:Y:S01]  /*0260*/  IMAD R10, R27, UR16, RZ ;  /* 0x000000101b0a7c24 */ /* 0x001fe2000f8e02ff */
[----:B------:R0:W5:Y:S01]  /*0270*/  LDG.E.CONSTANT R6, desc[UR12][R12.64] ;  /* 0x0000000c0c067981 */ /* 0x000162000c1e9900 */
[----:B------:R1:W2:Y:S01]  /*0280*/  F2F.F64.F32 R50, R24 ;  /* 0x0000001800327310 */ /* 0x0002a20000201800 */
[----:B---3--:R-:W-:-:S05]  /*0290*/  VIMNMX3 R37, R2, R3, R4, !PT ;  /* 0x000000030225720f */ /* 0x008fca0007800104 */
[----:B------:R-:W-:Y:S01]  /*02a0*/  VIADD R11, R37, UR14 ;  /* 0x0000000e250b7c36 */ /* 0x000fe20008000000 */
[----:B0-----:R-:W-:-:S04]  /*02b0*/  SHF.R.S32.HI R12, RZ, 0x1f, R3 ;  /* 0x0000001fff0c7819 */ /* 0x001fc80000011403 */
[----:B------:R-:W-:Y:S01]  /*02c0*/  IADD3 R14, PT, PT, R5, -0x1, R11 ;  /* 0xffffffff050e7810 */ /* 0x000fe20007ffe00b */
[----:B-12---:R-:W-:Y:S06]  /*02d0*/  BRA.U !UP0, `(.L_x_57) ;  /* 0x0000000508587547 */ /* 0x006fec000b800000 */
[----:B------:R-:W-:Y:S02]  /*02e0*/  UISETP.GE.U32.AND UP1, UPT, UR16, 0x8, UPT ;  /* 0x000000081000788c */ /* 0x000fe4000bf26070 */
[----:B------:R-:W-:Y:S01]  /*02f0*/  ULOP3.LUT UR15, UR16, 0x7, URZ, 0xc0, !UPT ;  /* 0x00000007100f7892 */ /* 0x000fe2000f8ec0ff */
[----:B------:R-:W-:-:S03]  /*0300*/  UMOV UR4, URZ ;  /* 0x000000ff00047c82 */ /* 0x000fc60008000000 */
[----:B------:R-:W-:-:S03]  /*0310*/  UISETP.NE.AND UP0, UPT, UR15, URZ, UPT ;  /* 0x000000ff0f00728c */ /* 0x000fc6000bf05270 */
[----:B------:R-:W-:Y:S08]  /*0320*/  BRA.U !UP1, `(.L_x_58) ;  /* 0x0000000109907547 */ /* 0x000ff0000b800000 */
[----:B------:R-:W0:Y:S01]  /*0330*/  LDCU.64 UR8, c[0x0][0x418] ;  /* 0x00008300ff0877ac */ /* 0x000e220008000a00 */
[----:B------:R-:W-:Y:S01]  /*0340*/  IMAD.MOV.U32 R13, RZ, RZ, R10 ;  /* 0x000000ffff0d7224 */ /* 0x000fe200078e000a */
[----:B------:R-:W1:Y:S01]  /*0350*/  LDCU.64 UR10, c[0x0][0x420] ;  /* 0x00008400ff0a77ac */ /* 0x000e620008000a00 */
[----:B------:R-:W-:Y:S02]  /*0360*/  ULOP3.LUT UR4, UR16, 0x7ffffff8, URZ, 0xc0, !UPT ;  /* 0x7ffffff810047892 */ /* 0x000fe4000f8ec0ff */
[----:B0-----:R-:W-:Y:S02]  /*0370*/  UIADD3 UR7, UP1, UPT, UR8, 0x10, URZ ;  /* 0x0000001008077890 */ /* 0x001fe4000ff3e0ff */
[----:B-1----:R-:W-:Y:S02]  /*0380*/  UIADD3 UR5, UP2, UPT, UR10, 0x10, URZ ;  /* 0x000000100a057890 */ /* 0x002fe4000ff5e0ff */
[----:B------:R-:W-:Y:S02]  /*0390*/  UIADD3 UR10, UPT, UPT, -UR4, URZ, URZ ;  /* 0x000000ff040a7290 */ /* 0x000fe4000fffe1ff */
[----:B------:R-:W-:-:S02]  /*03a0*/  UIADD3.X UR8, UPT, UPT, URZ, UR9, URZ, UP1, !UPT ;  /* 0x00000009ff087290 */ /* 0x000fc40008ffe4ff */
[----:B------:R-:W-:-:S12]  /*03b0*/  UIADD3.X UR6, UPT, UPT, URZ, UR11, URZ, UP2, !UPT ;  /* 0x0000000bff067290 */ /* 0x000fd800097fe4ff */
.L_x_59:
[----:B0-----:R-:W-:Y:S01]  /*03c0*/  IMAD.U32 R16, RZ, RZ, UR7 ;  /* 0x00000007ff107e24 */ /* 0x001fe2000f8e00ff */
[----:B------:R-:W-:Y:S01]  /*03d0*/  UIADD3 UR10, UPT, UPT, UR10, 0x8, URZ ;  /* 0x000000080a0a7890 */ /* 0x000fe2000fffe0ff */
[----:B------:R-:W-:Y:S02]  /*03e0*/  IMAD.U32 R17, RZ, RZ, UR8 ;  /* 0x00000008ff117e24 */ /* 0x000fe4000f8e00ff */
[----:B------:R-:W-:Y:S01]  /*03f0*/  IMAD.U32 R18, RZ, RZ, UR5 ;  /* 0x00000005ff127e24 */ /* 0x000fe2000f8e00ff */
[----:B------:R-:W-:Y:S01]  /*0400*/  UISETP.NE.AND UP1, UPT, UR10, URZ, UPT ;  /* 0x000000ff0a00728c */ /* 0x000fe2000bf25270 */
[----:B------:R-:W-:Y:S02]  /*0410*/  IMAD.U32 R19, RZ, RZ, UR6 ;  /* 0x00000006ff137e24 */ /* 0x000fe4000f8e00ff */
[----:B------:R-:W-:Y:S02]  /*0420*/  IMAD.MOV.U32 R15, RZ, RZ, 0x7fffffff ;  /* 0x7fffffffff0f7424 */ /* 0x000fe400078e00ff */
[----:B------:R-:W-:-:S04]  /*0430*/  IMAD.WIDE R16, R13, 0x4, R16 ;  /* 0x000000040d107825 */ /* 0x000fc800078e0210 */
[C---:B------:R-:W-:Y:S01]  /*0440*/  IMAD.WIDE R18, R13.reuse, 0x4, R18 ;  /* 0x000000040d127825 */ /* 0x040fe200078e0212 */
[----:B------:R0:W-:Y:S01]  /*0450*/  STG.E desc[UR12][R16.64+-0x10], R15 ;  /* 0xfffff00f10007986 */ /* 0x0001e2000c10190c */
[----:B------:R-:W-:-:S03]  /*0460*/  IADD3 R13, PT, PT, R13, 0x8, RZ ;  /* 0x000000080d0d7810 */ /* 0x000fc60007ffe0ff */
        /* <DEDUP_REMOVED lines=16> */
.L_x_58:
[----:B------:R-:W-:Y:S05]  /*0570*/  BRA.U !UP0, `(.L_x_57) ;  /* 0x0000000108b07547 */ /* 0x000fea000b800000 */
[----:B------:R-:W-:Y:S02]  /*0580*/  UISETP.GE.U32.AND UP0, UPT, UR15, 0x4, UPT ;  /* 0x000000040f00788c */ /* 0x000fe4000bf06070 */
[----:B------:R-:W-:-:S04]  /*0590*/  ULOP3.LUT UR5, UR16, 0x3, URZ, 0xc0, !UPT ;  /* 0x0000000310057892 */ /* 0x000fc8000f8ec0ff */
[----:B------:R-:W-:-:S03]  /*05a0*/  UISETP.NE.AND UP1, UPT, UR5, URZ, UPT ;  /* 0x000000ff0500728c */ /* 0x000fc6000bf25270 */
[----:B------:R-:W-:Y:S08]  /*05b0*/  BRA.U !UP0, `(.L_x_60) ;  /* 0x00000001083c7547 */ /* 0x000ff0000b800000 */
[----:B0-----:R-:W0:Y:S01]  /*05c0*/  LDC.64 R16, c[0x0][0x418] ;  /* 0x00010600ff107b82 */ /* 0x001e220000000a00 */
[----:B------:R-:W-:Y:S01]  /*05d0*/  VIADD R13, R10, UR4 ;  /* 0x000000040a0d7c36 */ /* 0x000fe20008000000 */
[----:B------:R-:W-:Y:S01]  /*05e0*/  UIADD3 UR4, UPT, UPT, UR4, 0x4, URZ ;  /* 0x0000000404047890 */ /* 0x000fe2000fffe0ff */
[----:B------:R-:W-:-:S05]  /*05f0*/  IMAD.MOV.U32 R15, RZ, RZ, 0x7fffffff ;  /* 0x7fffffffff0f7424 */ /* 0x000fca00078e00ff */
[----:B------:R-:W1:Y:S01]  /*0600*/  LDC.64 R18, c[0x0][0x420] ;  /* 0x00010800ff127b82 */ /* 0x000e620000000a00 */
[----:B0-----:R-:W-:-:S05]  /*0610*/  IMAD.WIDE R16, R13, 0x4, R16 ;  /* 0x000000040d107825 */ /* 0x001fca00078e0210 */
[----:B------:R2:W-:Y:S01]  /*0620*/  STG.E desc[UR12][R16.64], R15 ;  /* 0x0000000f10007986 */ /* 0x0005e2000c10190c */
[----:B-1----:R-:W-:-:S05]  /*0630*/  IMAD.WIDE R18, R13, 0x4, R18 ;  /* 0x000000040d127825 */ /* 0x002fca00078e0212 */
[----:B------:R2:W-:Y:S04]  /*0640*/  STG.E desc[UR12][R18.64], R15 ;  /* 0x0000000f12007986 */ /* 0x0005e8000c10190c */
[----:B------:R2:W-:Y:S04]  /*0650*/  STG.E desc[UR12][R16.64+0x4], R15 ;  /* 0x0000040f10007986 */ /* 0x0005e8000c10190c */
[----:B------:R2:W-:Y:S04]  /*0660*/  STG.E desc[UR12][R18.64+0x4], R15 ;  /* 0x0000040f12007986 */ /* 0x0005e8000c10190c */
[----:B------:R2:W-:Y:S04]  /*0670*/  STG.E desc[UR12][R16.64+0x8], R15 ;  /* 0x0000080f10007986 */ /* 0x0005e8000c10190c */
[----:B------:R2:W-:Y:S04]  /*0680*/  STG.E desc[UR12][R18.64+0x8], R15 ;  /* 0x0000080f12007986 */ /* 0x0005e8000c10190c */
[----:B------:R2:W-:Y:S04]  /*0690*/  STG.E desc[UR12][R16.64+0xc], R15 ;  /* 0x00000c0f10007986 */ /* 0x0005e8000c10190c */
[----:B------:R2:W-:Y:S02]  /*06a0*/  STG.E desc[UR12][R18.64+0xc], R15 ;  /* 0x00000c0f12007986 */ /* 0x0005e4000c10190c */
.L_x_60:
[----:B------:R-:W-:Y:S05]  /*06b0*/  BRA.U !UP1, `(.L_x_57) ;  /* 0x0000000109607547 */ /* 0x000fea000b800000 */
[----:B------:R-:W-:Y:S02]  /*06c0*/  UISETP.NE.AND UP0, UPT, UR5, 0x1, UPT ;  /* 0x000000010500788c */ /* 0x000fe4000bf05270 */
[----:B------:R-:W-:-:S04]  /*06d0*/  ULOP3.LUT UR6, UR16, 0x1, URZ, 0xc0, !UPT ;  /* 0x0000000110067892 */ /* 0x000fc8000f8ec0ff */
[----:B------:R-:W-:-:S03]  /*06e0*/  UISETP.NE.U32.AND UP1, UPT, UR6, 0x1, UPT ;  /* 0x000000010600788c */ /* 0x000fc6000bf25070 */
[----:B------:R-:W-:Y:S08]  /*06f0*/  BRA.U !UP0, `(.L_x_61) ;  /* 0x00000001082c7547 */ /* 0x000ff0000b800000 */
[----:B0-2---:R-:W0:Y:S01]  /*0700*/  LDC.64 R16, c[0x0][0x418] ;  /* 0x00010600ff107b82 */ /* 0x005e220000000a00 */
        /* <DEDUP_REMOVED lines=9> */
[----:B------:R3:W-:Y:S02]  /*07a0*/  STG.E desc[UR12][R18.64+0x4], R15 ;  /* 0x0000040f12007986 */ /* 0x0007e4000c10190c */
.L_x_61:
[----:B------:R-:W-:Y:S05]  /*07b0*/  BRA.U UP1, `(.L_x_57) ;  /* 0x0000000101207547 */ /* 0x000fea000b800000 */
[----:B0-23--:R-:W0:Y:S01]  /*07c0*/  LDC.64 R16, c[0x0][0x418] ;  /* 0x00010600ff107b82 */ /* 0x00de220000000a00 */
[----:B------:R-:W-:Y:S02]  /*07d0*/  VIADD R13, R10, UR4 ;  /* 0x000000040a0d7c36 */ /* 0x000fe40008000000 */
[----:B------:R-:W-:-:S05]  /*07e0*/  IMAD.MOV.U32 R15, RZ, RZ, 0x7fffffff ;  /* 0x7fffffffff0f7424 */ /* 0x000fca00078e00ff */
[----:B------:R-:W1:Y:S01]  /*07f0*/  LDC.64 R18, c[0x0][0x420] ;  /* 0x00010800ff127b82 */ /* 0x000e620000000a00 */
[----:B0-----:R-:W-:-:S05]  /*0800*/  IMAD.WIDE R16, R13, 0x4, R16 ;  /* 0x000000040d107825 */ /* 0x001fca00078e0210 */
[----:B------:R4:W-:Y:S01]  /*0810*/  STG.E desc[UR12][R16.64], R15 ;  /* 0x0000000f10007986 */ /* 0x0009e2000c10190c */
[----:B-1----:R-:W-:-:S05]  /*0820*/  IMAD.WIDE R18, R13, 0x4, R18 ;  /* 0x000000040d127825 */ /* 0x002fca00078e0212 */
[----:B------:R4:W-:Y:S02]  /*0830*/  STG.E desc[UR12][R18.64], R15 ;  /* 0x0000000f12007986 */ /* 0x0009e4000c10190c */
.L_x_57:
[----:B------:R-:W-:-:S13]  /*0840*/  ISETP.GE.AND P0, PT, R11, UR16, PT ;  /* 0x000000100b007c0c */ /* 0x000fda000bf06270 */
[----:B------:R-:W-:Y:S05]  /*0850*/  @P0 EXIT ;  /* 0x000000000000094d */ /* 0x000fea0003800000 */
[----:B------:R-:W1:Y:S01]  /*0860*/  LDCU UR4, c[0x0][0x414] ;  /* 0x00008280ff0477ac */ /* 0x000e620008000800 */
[----:B------:R1:W1:Y:S01]  /*0870*/  I2F.F64 R48, R3 ;  /* 0x0000000300307312 */ /* 0x0002620000201c00 */
[----:B------:R-:W-:Y:S01]  /*0880*/  DADD R40, -R50, 1 ;  /* 0x3ff0000032287429 */ /* 0x000fe20000000100 */
[----:B0-234-:R-:W-:Y:S01]  /*0890*/  VIADD R16, R3, UR14 ;  /* 0x0000000e03107c36 */ /* 0x01dfe20008000000 */
[----:B------:R-:W0:Y:S01]  /*08a0*/  LDCU.64 UR6, c[0x0][0x388] ;  /* 0x00007100ff0677ac */ /* 0x000e220008000a00 */
[----:B------:R-:W-:Y:S01]  /*08b0*/  IADD3 R18, PT, PT, R2, UR14, RZ ;  /* 0x0000000e02127c10 */ /* 0x000fe2000fffe0ff */
[----:B------:R-:W-:-:S03]  /*08c0*/  VIADD R20, R4, UR14 ;  /* 0x0000000e04147c36 */ /* 0x000fc60008000000 */
[----:B------:R2:W3:Y:S08]  /*08d0*/  I2F.F64 R46, R2 ;  /* 0x00000002002e7312 */ /* 0x0004f00000201c00 */
[----:B-----5:R2:W4:Y:S01]  /*08e0*/  I2F.F64 R44, R6 ;  /* 0x00000006002c7312 */ /* 0x0205220000201c00 */
[----:B-1----:R-:W-:Y:S02]  /*08f0*/  UISETP.NE.AND UP0, UPT, UR4, URZ, UPT ;  /* 0x000000ff0400728c */ /* 0x002fe4000bf05270 */
[----:B0-----:R-:W-:-:S05]  /*0900*/  UISETP.EQ.U32.AND UP1, UPT, UR6, URZ, UPT ;  /* 0x000000ff0600728c */ /* 0x001fca000bf22070 */
[----:B------:R2:W0:Y:S01]  /*0910*/  I2F.F64 R42, R4 ;  /* 0x00000004002a7312 */ /* 0x0004220000201c00 */
[----:B------:R-:W-:-:S09]  /*0920*/  UISETP.EQ.OR.EX UP0, UPT, UR7, URZ, UP0, UP1 ;  /* 0x000000ff0700728c */ /* 0x000fd20008702710 */
[----:B--234-:R-:W-:Y:S05]  /*0930*/  BRA.U UP0, `(.L_x_62) ;  /* 0x0000001d00f07547 */ /* 0x01cfea000b800000 */
[----:B------:R-:W-:Y:S01]  /*0940*/  VIADD R53, R37, UR17 ;  /* 0x0000001125357c36 */ /* 0x000fe20008000000 */
[----:B------:R-:W-:Y:S02]  /*0950*/  SHF.R.S32.HI R21, RZ, 0x1f, R4 ;  /* 0x0000001fff157819 */ /* 0x000fe40000011404 */
[----:B------:R-:W-:Y:S02]  /*0960*/  CS2R R38, SRZ ;  /* 0x0000000000267805 */ /* 0x000fe4000001ff00 */
[----:B------:R-:W-:Y:S02]  /*0970*/  CS2R R36, SRZ ;  /* 0x0000000000247805 */ /* 0x000fe4000001ff00 */
[----:B------:R-:W-:Y:S02]  /*0980*/  CS2R R34, SRZ ;  /* 0x0000000000227805 */ /* 0x000fe4000001ff00 */
[----:B------:R-:W-:-:S07]  /*0990*/  CS2R R32, SRZ ;  /* 0x0000000000207805 */ /* 0x000fce000001ff00 */
.L_x_102:
[----:B-1----:R-:W1:Y:S01]  /*09a0*/  LDC.64 R62, c[0x0][0x3a0] ;  /* 0x0000e800ff3e7b82 */ /* 0x002e620000000a00 */
[----:B------:R-:W-:Y:S01]  /*09b0*/  ISETP.GE.AND P0, PT, R11, R16, PT ;  /* 0x000000100b00720c */ /* 0x000fe20003f06270 */
[----:B------:R-:W-:Y:S01]  /*09c0*/  BSSY.RECONVERGENT B1, `(.L_x_63) ;  /* 0x000003f000017945 */ /* 0x000fe20003800200 */
[----:B------:R-:W-:Y:S01]  /*09d0*/  IADD3 R56, P1, PT, -R3, R11, RZ ;  /* 0x0000000b03387210 */ /* 0x000fe20007f3e1ff */
[----:B------:R-:W-:Y:S01]  /*09e0*/  IMAD.MOV.U32 R60, RZ, RZ, 0x0 ;  /* 0x00000000ff3c7424 */ /* 0x000fe200078e00ff */
[----:B--2---:R-:W-:Y:S01]  /*09f0*/  SHF.R.S32.HI R54, RZ, 0x1f, R11 ;  /* 0x0000001fff367819 */ /* 0x004fe2000001140b */
[----:B------:R-:W-:-:S04]  /*0a00*/  IMAD.MOV.U32 R61, RZ, RZ, 0x7ff80000 ;  /* 0x7ff80000ff3d7424 */ /* 0x000fc800078e00ff */
[----:B------:R-:W-:Y:S02]  /*0a10*/  IMAD.X R55, R54, 0x1, ~R12, P1 ;  /* 0x0000000136377824 */ /* 0x000fe400008e0e0c */
[----:B-1----:R-:W-:Y:S02]  /*0a20*/  IMAD.WIDE R62, R11, 0x4, R62 ;  /* 0x000000040b3e7825 */ /* 0x002fe400078e023e */
[----:B---3--:R-:W-:Y:S05]  /*0a30*/  @!P0 BRA `(.L_x_64) ;  /* 0x0000000000dc8947 */ /* 0x008fea0003800000 */
[----:B------:R-:W1:Y:S01]  /*0a40*/  LDCU.64 UR4, c[0x0][0x3a0] ;  /* 0x00007400ff0477ac */ /* 0x000e620008000a00 */
[----:B------:R-:W2:Y:S01]  /*0a50*/  LDG.E.CONSTANT R0, desc[UR12][R62.64+0x4] ;  /* 0x0000040c3e007981 */ /* 0x000ea2000c1e9900 */
[----:B-1----:R-:W-:-:S04]  /*0a60*/  LEA R22, P0, R56, UR4, 0x2 ;  /* 0x0000000438167c11 */ /* 0x002fc8000f8010ff */
[----:B------:R-:W-:-:S06]  /*0a70*/  LEA.HI.X R23, R56, UR5, R55, 0x2, P0 ;  /* 0x0000000538177c11 */ /* 0x000fcc00080f1437 */
[----:B------:R-:W2:Y:S02]  /*0a80*/  LDG.E.CONSTANT R23, desc[UR12][R22.64+0x4] ;  /* 0x0000040c16177981 */ /* 0x000ea4000c1e9900 */
[----:B--2---:R-:W-:-:S13]  /*0a90*/  ISETP.NE.AND P0, PT, R0, R23, PT ;  /* 0x000000170000720c */ /* 0x004fda0003f05270 */
[----:B------:R-:W-:Y:S05]  /*0aa0*/  @P0 BRA `(.L_x_64) ;  /* 0x0000000000c00947 */ /* 0x000fea0003800000 */
[----:B------:R-:W1:Y:S02]  /*0ab0*/  LDCU.64 UR4, c[0x0][0x3b8] ;  /* 0x00007700ff0477ac */ /* 0x000e640008000a00 */
[C---:B-1----:R-:W-:Y:S02]  /*0ac0*/  LEA R22, P1, R56.reuse, UR4, 0x2 ;  /* 0x0000000438167c11 */ /* 0x042fe4000f8210ff */
[C---:B------:R-:W-:Y:S02]  /*0ad0*/  LEA R24, P0, R11.reuse, UR4, 0x2 ;  /* 0x000000040b187c11 */ /* 0x040fe4000f8010ff */
[----:B------:R-:W-:Y:S02]  /*0ae0*/  LEA.HI.X R23, R56, UR5, R55, 0x2, P1 ;  /* 0x0000000538177c11 */ /* 0x000fe400088f1437 */
[----:B------:R-:W-:-:S04]  /*0af0*/  LEA.HI.X R25, R11, UR5, R54, 0x2, P0 ;  /* 0x000000050b197c11 */ /* 0x000fc800080f1436 */
[----:B------:R-:W2:Y:S04]  /*0b00*/  LDG.E.CONSTANT R23, desc[UR12][R22.64+0x4] ;  /* 0x0000040c16177981 */ /* 0x000ea8000c1e9900 */
        /* <DEDUP_REMOVED lines=8> */
[----:B------:R-:W2:Y:S04]  /*0b90*/  LDG.E.64.CONSTANT R22, desc[UR12][R22.64+0x8] ;  /* 0x0000080c16167981 */ /* 0x000ea8000c1e9b00 */
[----:B------:R-:W2:Y:S02]  /*0ba0*/  LDG.E.64.CONSTANT R28, desc[UR12][R24.64+0x8] ;  /* 0x0000080c181c7981 */ /* 0x000ea4000c1e9b00 */
[----:B--2---:R-:W-:-:S08]  /*0bb0*/  DADD R28, R28, -R22 ;  /* 0x000000001c1c7229 */ /* 0x004fd00000000816 */
[----:B------:R-:W-:-:S14]  /*0bc0*/  DSETP.GT.AND P0, PT, R28, RZ, PT ;  /* 0x000000ff1c00722a */ /* 0x000fdc0003f04000 */
[----:B------:R-:W-:Y:S05]  /*0bd0*/  @!P0 BRA `(.L_x_64) ;  /* 0x0000000000748947 */ /* 0x000fea0003800000 */
[----:B------:R-:W1:Y:S02]  /*0be0*/  LDCU.64 UR4, c[0x0][0x3b0] ;  /* 0x00007600ff0477ac */ /* 0x000e640008000a00 */
[C---:B-1----:R-:W-:Y:S02]  /*0bf0*/  LEA R60, P0, R11.reuse, UR4, 0x3 ;  /* 0x000000040b3c7c11 */ /* 0x042fe4000f8018ff */
[C---:B------:R-:W-:Y:S02]  /*0c00*/  LEA R58, P1, R56.reuse, UR4, 0x3 ;  /* 0x00000004383a7c11 */ /* 0x040fe4000f8218ff */
[----:B------:R-:W-:Y:S02]  /*0c10*/  LEA.HI.X R61, R11, UR5, R54, 0x3, P0 ;  /* 0x000000050b3d7c11 */ /* 0x000fe400080f1c36 */
[----:B------:R-:W-:-:S03]  /*0c20*/  LEA.HI.X R59, R56, UR5, R55, 0x3, P1 ;  /* 0x00000005383b7c11 */ /* 0x000fc600088f1c37 */
[----:B------:R-:W2:Y:S04]  /*0c30*/  LDG.E.64.CONSTANT R24, desc[UR12][R60.64+0x8] ;  /* 0x0000080c3c187981 */ /* 0x000ea8000c1e9b00 */
[----:B------:R-:W2:Y:S01]  /*0c40*/  LDG.E.64.CONSTANT R26, desc[UR12][R58.64+0x8] ;  /* 0x0000080c3a1a7981 */ /* 0x000ea2000c1e9b00 */
[----:B------:R-:W1:Y:S01]  /*0c50*/  MUFU.RCP64H R31, R29 ;  /* 0x0000001d001f7308 */ /* 0x000e620000001800 */
[----:B------:R-:W-:Y:S01]  /*0c60*/  IMAD.MOV.U32 R30, RZ, RZ, 0x1 ;  /* 0x00000001ff1e7424 */ /* 0x000fe200078e00ff */
[----:B------:R-:W-:Y:S05]  /*0c70*/  BSSY.RECONVERGENT B2, `(.L_x_65) ;  /* 0x0000011000027945 */ /* 0x000fea0003800200 */
[----:B-1----:R-:W-:-:S08]  /*0c80*/  DFMA R22, -R28, R30, 1 ;  /* 0x3ff000001c16742b */ /* 0x002fd0000000011e */
        /* <DEDUP_REMOVED lines=12> */
[----:B------:R-:W-:-:S07]  /*0d50*/  MOV R0, 0xd70 ;  /* 0x00000d7000007802 */ /* 0x000fce0000000f00 */
[----:B0-----:R-:W-:Y:S05]  /*0d60*/  CALL.REL.NOINC `($__internal_2_$__cuda_sm20_div_rn_f64_full) ;  /* 0x0000003800707944 */ /* 0x001fea0003c00000 */
[----:B------:R-:W-:-:S07]  /*0d70*/  IMAD.MOV.U32 R23, RZ, RZ, R13 ;  /* 0x000000ffff177224 */ /* 0x000fce00078e000d */
.L_x_66:
[----:B------:R-:W-:Y:S05]  /*0d80*/  BSYNC.RECONVERGENT B2 ;  /* 0x0000000000027941 */ /* 0x000fea0003800200 */
.L_x_65:
[----:B------:R-:W-:Y:S01]  /*0d90*/  MOV R60, R22 ;  /* 0x00000016003c7202 */ /* 0x000fe20000000f00 */
[----:B------:R-:W-:-:S07]  /*0da0*/  IMAD.MOV.U32 R61, RZ, RZ, R23 ;  /* 0x000000ffff3d7224 */ /* 0x000fce00078e0017 */
.L_x_64:
[----:B------:R-:W-:Y:S05]  /*0db0*/  BSYNC.RECONVERGENT B1 ;  /* 0x0000000000017941 */ /* 0x000fea0003800200 */
.L_x_63:
[----:B------:R-:W-:Y:S01]  /*0dc0*/  DSETP.NAN.AND P0, PT, R60, R60, PT ;  /* 0x0000003c3c00722a */ /* 0x000fe20003f08000 */
[----:B------:R-:W-:Y:S01]  /*0dd0*/  BSSY.RECONVERGENT B1, `(.L_x_67) ;  /* 0x0000064000017945 */ /* 0x000fe20003800200 */
[----:B------:R-:W-:Y:S02]  /*0de0*/  IMAD.MOV.U32 R58, RZ, RZ, 0x0 ;  /* 0x00000000ff3a7424 */ /* 0x000fe400078e00ff */
[----:B------:R-:W-:-:S10]  /*0df0*/  IMAD.MOV.U32 R59, RZ, RZ, 0x7ff80000 ;  /* 0x7ff80000ff3b7424 */ /* 0x000fd400078e00ff */
[----:B------:R-:W-:Y:S05]  /*0e00*/  @P0 BRA `(.L_x_68) ;  /* 0x0000000400800947 */ /* 0x000fea0003800000 */
        /* <DEDUP_REMOVED lines=33> */
[----:B0-----:R-:W-:Y:S05]  /*1020*/  CALL.REL.NOINC `($__internal_2_$__cuda_sm20_div_rn_f64_full) ;  /* 0x0000003400c07944 */ /* 0x001fea0003c00000 */
[----:B------:R-:W-:-:S07]  /*1030*/  IMAD.MOV.U32 R23, RZ, RZ, R13 ;  /* 0x000000ffff177224 */ /* 0x000fce00078e000d */
.L_x_70:
[----:B------:R-:W-:Y:S05]  /*1040*/  BSYNC.RECONVERGENT B2 ;  /* 0x0000000000027941 */ /* 0x000fea0003800200 */
.L_x_69:
[----:B------:R-:W-:-:S08]  /*1050*/  DFMA R30, -R60, R60, R22 ;  /* 0x0000003c3c1e722b */ /* 0x000fd00000000116 */
[----:B------:R-:W-:-:S14]  /*1060*/  DSETP.GT.AND P0, PT, R30, RZ, PT ;  /* 0x000000ff1e00722a */ /* 0x000fdc0003f04000 */
[----:B------:R-:W-:Y:S05]  /*1070*/  @!P0 BRA `(.L_x_68) ;  /* 0x0000000000e48947 */ /* 0x000fea0003800000 */
[----:B------:R-:W1:Y:S01]  /*1080*/  MUFU.RSQ64H R29, R31 ;  /* 0x0000001f001d7308 */ /* 0x000e620000001c00 */
[----:B------:R-:W-:Y:S01]  /*1090*/  IADD3 R28, PT, PT, R31, -0x3500000, RZ ;  /* 0xfcb000001f1c7810 */ /* 0x000fe20007ffe0ff */
[----:B------:R-:W-:Y:S01]  /*10a0*/  IMAD.MOV.U32 R58, RZ, RZ, 0x0 ;  /* 0x00000000ff3a7424 */ /* 0x000fe200078e00ff */
[----:B------:R-:W-:Y:S01]  /*10b0*/  BSSY.RECONVERGENT B0, `(.L_x_71) ;  /* 0x0000018000007945 */ /* 0x000fe20003800200 */
[----:B------:R-:W-:Y:S01]  /*10c0*/  IMAD.MOV.U32 R59, RZ, RZ, 0x3fd80000 ;  /* 0x3fd80000ff3b7424 */ /* 0x000fe200078e00ff */
[----:B------:R-:W-:Y:S02]  /*10d0*/  ISETP.GE.U32.AND P0, PT, R28, 0x7ca00000, PT ;  /* 0x7ca000001c00780c */ /* 0x000fe40003f06070 */
[----:B-1----:R-:W-:-:S08]  /*10e0*/  DMUL R22, R28, R28 ;  /* 0x0000001c1c167228 */ /* 0x002fd00000000000 */
        /* <DEDUP_REMOVED lines=10> */
[----:B------:R-:W-:Y:S01]  /*1190*/  IMAD.MOV.U32 R24, RZ, RZ, R58 ;  /* 0x000000ffff187224 */ /* 0x000fe200078e003a */
[----:B------:R-:W-:Y:S01]  /*11a0*/  MOV R22, R56 ;  /* 0x0000003800167202 */ /* 0x000fe20000000f00 */
[----:B------:R-:W-:Y:S01]  /*11b0*/  IMAD.MOV.U32 R19, RZ, RZ, R31 ;  /* 0x000000ffff137224 */ /* 0x000fe200078e001f */
[----:B------:R-:W-:Y:S01]  /*11c0*/  MOV R0, 0x1210 ;  /* 0x0000121000007802 */ /* 0x000fe20000000f00 */
[----:B------:R-:W-:Y:S02]  /*11d0*/  IMAD.MOV.U32 R17, RZ, RZ, R27 ;  /* 0x000000ffff117224 */ /* 0x000fe400078e001b */
[----:B------:R-:W-:Y:S02]  /*11e0*/  IMAD.MOV.U32 R13, RZ, RZ, R57 ;  /* 0x000000ffff0d7224 */ /* 0x000fe400078e0039 */
[----:B------:R-:W-:-:S07]  /*11f0*/  IMAD.MOV.U32 R15, RZ, RZ, R23 ;  /* 0x000000ffff0f7224 */ /* 0x000fce00078e0017 */
[----:B0-----:R-:W-:Y:S05]  /*1200*/  CALL.REL.NOINC `($__internal_3_$__cuda_sm20_dsqrt_rn_f64_mediumpath_v1) ;  /* 0x0000003800d07944 */ /* 0x001fea0003c00000 */
[----:B------:R-:W-:Y:S02]  /*1210*/  IMAD.MOV.U32 R24, RZ, RZ, R22 ;  /* 0x000000ffff187224 */ /* 0x000fe400078e0016 */
[----:B------:R-:W-:-:S07]  /*1220*/  IMAD.MOV.U32 R25, RZ, RZ, R13 ;  /* 0x000000ffff197224 */ /* 0x000fce00078e000d */
.L_x_72:
[----:B------:R-:W-:Y:S05]  /*1230*/  BSYNC.RECONVERGENT B0 ;  /* 0x0000000000007941 */ /* 0x000fea0003800200 */
.L_x_71:
[----:B------:R-:W1:Y:S02]  /*1240*/  LDCU.64 UR4, c[0x0][0x380] ;  /* 0x00007000ff0477ac */ /* 0x000e640008000a00 */
[----:B-1----:R-:W-:-:S04]  /*1250*/  LEA R30, P0, R11, UR4, 0x2 ;  /* 0x000000040b1e7c11 */ /* 0x002fc8000f8010ff */
[----:B------:R-:W-:-:S05]  /*1260*/  LEA.HI.X R31, R11, UR5, R54, 0x2, P0 ;  /* 0x000000050b1f7c11 */ /* 0x000fca00080f1436 */
[----:B------:R-:W2:Y:S01]  /*1270*/  LDG.E.CONSTANT R0, desc[UR12][R30.64] ;  /* 0x0000000c1e007981 */ /* 0x000ea2000c1e9900 */
[----:B------:R-:W1:Y:S01]  /*1280*/  MUFU.RCP64H R23, R25 ;  /* 0x0000001900177308 */ /* 0x000e620000001800 */
[----:B------:R-:W-:Y:S01]  /*1290*/  IMAD.MOV.U32 R22, RZ, RZ, 0x1 ;  /* 0x00000001ff167424 */ /* 0x000fe200078e00ff */
[----:B------:R-:W-:Y:S05]  /*12a0*/  BSSY.RECONVERGENT B2, `(.L_x_73) ;  /* 0x0000014000027945 */ /* 0x000fea0003800200 */
[----:B-1----:R-:W-:-:S08]  /*12b0*/  DFMA R26, R22, -R24, 1 ;  /* 0x3ff00000161a742b */ /* 0x002fd00000000818 */
[----:B------:R-:W-:-:S08]  /*12c0*/  DFMA R28, R26, R26, R26 ;  /* 0x0000001a1a1c722b */ /* 0x000fd0000000001a */
[----:B------:R-:W-:-:S08]  /*12d0*/  DFMA R28, R22, R28, R22 ;  /* 0x0000001c161c722b */ /* 0x000fd00000000016 */
[----:B------:R-:W-:-:S08]  /*12e0*/  DFMA R26, R28, -R24, 1 ;  /* 0x3ff000001c1a742b */ /* 0x000fd00000000818 */
[----:B------:R-:W-:Y:S01]  /*12f0*/  DFMA R28, R28, R26, R28 ;  /* 0x0000001a1c1c722b */ /* 0x000fe2000000001c */
[----:B--2---:R-:W1:Y:S02]  /*1300*/  F2F.F64.F32 R22, R0 ;  /* 0x0000000000167310 */ /* 0x004e640000201800 */
[----:B-1----:R-:W-:-:S08]  /*1310*/  DADD R26, R22, -R60 ;  /* 0x00000000161a7229 */ /* 0x002fd0000000083c */
        /* <DEDUP_REMOVED lines=11> */
[----:B------:R-:W-:-:S07]  /*13d0*/  MOV R23, R13 ;  /* 0x0000000d00177202 */ /* 0x000fce0000000f00 */
.L_x_74:
[----:B------:R-:W-:Y:S05]  /*13e0*/  BSYNC.RECONVERGENT B2 ;  /* 0x0000000000027941 */ /* 0x000fea0003800200 */
.L_x_73:
[----:B------:R-:W-:Y:S02]  /*13f0*/  IMAD.MOV.U32 R58, RZ, RZ, R22 ;  /* 0x000000ffff3a7224 */ /* 0x000fe400078e0016 */
[----:B------:R-:W-:-:S07]  /*1400*/  IMAD.MOV.U32 R59, RZ, RZ, R23 ;  /* 0x000000ffff3b7224 */ /* 0x000fce00078e0017 */
.L_x_68:
[----:B------:R-:W-:Y:S05]  /*1410*/  BSYNC.RECONVERGENT B1 ;  /* 0x0000000000017941 */ /* 0x000fea0003800200 */
.L_x_67:
[----:B------:R-:W-:Y:S01]  /*1420*/  ISETP.GE.AND P0, PT, R11, R18, PT ;  /* 0x000000120b00720c */ /* 0x000fe20003f06270 */
[----:B------:R-:W-:Y:S01]  /*1430*/  BSSY.RECONVERGENT B1, `(.L_x_75) ;  /* 0x000004f000017945 */ /* 0x000fe20003800200 */
[----:B------:R-:W-:Y:S02]  /*1440*/  IMAD.MOV.U32 R60, RZ, RZ, 0x0 ;  /* 0x00000000ff3c7424 */ /* 0x000fe400078e00ff */
[----:B------:R-:W-:-:S09]  /*1450*/  IMAD.MOV.U32 R61, RZ, RZ, 0x7ff80000 ;  /* 0x7ff80000ff3d7424 */ /* 0x000fd200078e00ff */
[----:B------:R-:W-:Y:S05]  /*1460*/  @!P0 BRA `(.L_x_76) ;  /* 0x00000004002c8947 */ /* 0x000fea0003800000 */
[----:B------:R-:W1:Y:S01]  /*1470*/  LDC.64 R22, c[0x0][0x3a0] ;  /* 0x0000e800ff167b82 */ /* 0x000e620000000a00 */
[----:B------:R-:W-:Y:S01]  /*1480*/  SHF.R.S32.HI R13, RZ, 0x1f, R2 ;  /* 0x0000001fff0d7819 */ /* 0x000fe20000011402 */
[----:B------:R-:W2:Y:S01]  /*1490*/  LDG.E.CONSTANT R17, desc[UR12][R62.64+0x4] ;  /* 0x0000040c3e117981 */ /* 0x000ea2000c1e9900 */
[----:B------:R-:W-:-:S05]  /*14a0*/  IADD3 R0, P0, PT, -R2, R11, RZ ;  /* 0x0000000b02007210 */ /* 0x000fca0007f1e1ff */
[----:B------:R-:W-:Y:S01]  /*14b0*/  IMAD.X R15, R54, 0x1, ~R13, P0 ;  /* 0x00000001360f7824 */ /* 0x000fe200000e0e0d */
[----:B-1----:R-:W-:-:S04]  /*14c0*/  LEA R24, P0, R0, R22, 0x2 ;  /* 0x0000001600187211 */ /* 0x002fc800078010ff */
[----:B------:R-:W-:-:S05]  /*14d0*/  LEA.HI.X R25, R0, R23, R15, 0x2, P0 ;  /* 0x0000001700197211 */ /* 0x000fca00000f140f */
[----:B------:R-:W2:Y:S02]  /*14e0*/  LDG.E.CONSTANT R24, desc[UR12][R24.64+0x4] ;  /* 0x0000040c18187981 */ /* 0x000ea4000c1e9900 */
[----:B--2---:R-:W-:-:S13]  /*14f0*/  ISETP.NE.AND P0, PT, R17, R24, PT ;  /* 0x000000181100720c */ /* 0x004fda0003f05270 */
[----:B------:R-:W-:Y:S05]  /*1500*/  @P0 BRA `(.L_x_76) ;  /* 0x0000000400040947 */ /* 0x000fea0003800000 */
[----:B------:R-:W-:Y:S02]  /*1510*/  IADD3 R55, P0, PT, -R6, R11, RZ ;  /* 0x0000000b06377210 */ /* 0x000fe40007f1e1ff */
[----:B------:R-:W-:Y:S02]  /*1520*/  SHF.R.S32.HI R13, RZ, 0x1f, R6 ;  /* 0x0000001fff0d7819 */ /* 0x000fe40000011406 */
[----:B------:R-:W-:-:S03]  /*1530*/  LEA R22, P1, R55, R22, 0x2 ;  /* 0x0000001637167211 */ /* 0x000fc600078210ff */
[----:B------:R-:W-:-:S05]  /*1540*/  IMAD.X R56, R54, 0x1, ~R13, P0 ;  /* 0x0000000136387824 */ /* 0x000fca00000e0e0d */
[----:B------:R-:W-:-:S05]  /*1550*/  LEA.HI.X R23, R55, R23, R56, 0x2, P1 ;  /* 0x0000001737177211 */ /* 0x000fca00008f1438 */
        /* <DEDUP_REMOVED lines=29> */
[----:B0-----:R-:W-:Y:S05]  /*1730*/  CALL.REL.NOINC `($__internal_2_$__cuda_sm20_div_rn_f64_full) ;  /* 0x0000002c00fc7944 */ /* 0x001fea0003c00000 */
[----:B------:R-:W-:Y:S02]  /*1740*/  IMAD.MOV.U32 R64, RZ, RZ, R22 ;  /* 0x000000ffff407224 */ /* 0x000fe400078e0016 */
[----:B------:R-:W-:-:S07]  /*1750*/  IMAD.MOV.U32 R65, RZ, RZ, R13 ;  /* 0x000000ffff417224 */ /* 0x000fce00078e000d */
.L_x_78:
[----:B------:R-:W-:Y:S05]  /*1760*/  BSYNC.RECONVERGENT B2 ;  /* 0x0000000000027941 */ /* 0x000fea0003800200 */
.L_x_77:
[----:B------:R-:W1:Y:S02]  /*1770*/  LDCU.64 UR4, c[0x0][0x390] ;  /* 0x00007200ff0477ac */ /* 0x000e640008000a00 */
[----:B-1----:R-:W-:-:S04]  /*1780*/  LEA R22, P0, R55, UR4, 0x3 ;  /* 0x0000000437167c11 */ /* 0x002fc8000f8018ff */
[----:B------:R-:W-:-:S06]  /*1790*/  LEA.HI.X R23, R55, UR5, R56, 0x3, P0 ;  /* 0x0000000537177c11 */ /* 0x000fcc00080f1c38 */
        /* <DEDUP_REMOVED lines=22> */
.L_x_80:
[----:B------:R-:W-:Y:S05]  /*1900*/  BSYNC.RECONVERGENT B2 ;  /* 0x0000000000027941 */ /* 0x000fea0003800200 */
.L_x_79:
[----:B------:R-:W-:-:S11]  /*1910*/  DADD R60, R22, -R64 ;  /* 0x00000000163c7229 */ /* 0x000fd60000000840 */
.L_x_76:
[----:B------:R-:W-:Y:S05]  /*1920*/  BSYNC.RECONVERGENT B1 ;  /* 0x0000000000017941 */ /* 0x000fea0003800200 */
.L_x_75:
[----:B------:R-:W-:Y:S01]  /*1930*/  ISETP.GE.AND P0, PT, R11, R20, PT ;  /* 0x000000140b00720c */ /* 0x000fe20003f06270 */
[----:B------:R-:W-:Y:S01]  /*1940*/  BSSY.RECONVERGENT B1, `(.L_x_81) ;  /* 0x000006c000017945 */ /* 0x000fe20003800200 */
[----:B------:R-:W-:Y:S01]  /*1950*/  MOV R64, 0x0 ;  /* 0x0000000000407802 */ /* 0x000fe20000000f00 */
[----:B------:R-:W-:-:S10]  /*1960*/  IMAD.MOV.U32 R65, RZ, RZ, 0x7ff80000 ;  /* 0x7ff80000ff417424 */ /* 0x000fd400078e00ff */
[----:B------:R-:W-:Y:S05]  /*1970*/  @!P0 BRA `(.L_x_82) ;  /* 0x0000000400a08947 */ /* 0x000fea0003800000 */
[----:B------:R-:W1:Y:S01]  /*1980*/  LDCU.64 UR4, c[0x0][0x3a0] ;  /* 0x00007400ff0477ac */ /* 0x000e620008000a00 */
[----:B------:R-:W-:Y:S01]  /*1990*/  IADD3 R57, P0, PT, -R4, R11, RZ ;  /* 0x0000000b04397210 */ /* 0x000fe20007f1e1ff */
[----:B------:R-:W2:Y:S04]  /*19a0*/  LDG.E.CONSTANT R63, desc[UR12][R62.64+0x4] ;  /* 0x0000040c3e3f7981 */ /* 0x000ea8000c1e9900 */
[----:B------:R-:W-:Y:S01]  /*19b0*/  IMAD.X R0, R54, 0x1, ~R21, P0 ;  /* 0x0000000136007824 */ /* 0x000fe200000e0e15 */
[----:B-1----:R-:W-:-:S04]  /*19c0*/  LEA R22, P0, R57, UR4, 0x2 ;  /* 0x0000000439167c11 */ /* 0x002fc8000f8010ff */
[----:B------:R-:W-:-:S05]  /*19d0*/  LEA.HI.X R23, R57, UR5, R0, 0x2, P0 ;  /* 0x0000000539177c11 */ /* 0x000fca00080f1400 */
[----:B------:R-:W2:Y:S02]  /*19e0*/  LDG.E.CONSTANT R22, desc[UR12][R22.64+0x4] ;  /* 0x0000040c16167981 */ /* 0x000ea4000c1e9900 */
[----:B--2---:R-:W-:-:S13]  /*19f0*/  ISETP.NE.AND P0, PT, R63, R22, PT ;  /* 0x000000163f00720c */ /* 0x004fda0003f05270 */
[----:B------:R-:W-:Y:S05]  /*1a00*/  @P0 BRA `(.L_x_82) ;  /* 0x00000004007c0947 */ /* 0x000fea0003800000 */
[----:B------:R-:W1:Y:S01]  /*1a10*/  LDCU.64 UR4, c[0x0][0x390] ;  /* 0x00007200ff0477ac */ /* 0x000e620008000a00 */
[C---:B------:R-:W-:Y:S01]  /*1a20*/  IMAD.SHL.U32 R55, R11.reuse, 0x8, RZ ;  /* 0x000000080b377824 */ /* 0x040fe200078e00ff */
[----:B------:R-:W-:Y:S01]  /*1a30*/  SHF.L.U64.HI R54, R11, 0x3, R54 ;  /* 0x000000030b367819 */ /* 0x000fe20000010236 */
[C---:B------:R-:W-:Y:S01]  /*1a40*/  IMAD.SHL.U32 R56, R57.reuse, 0x8, RZ ;  /* 0x0000000839387824 */ /* 0x040fe200078e00ff */
[----:B------:R-:W-:Y:S02]  /*1a50*/  SHF.L.U64.HI R57, R57, 0x3, R0 ;  /* 0x0000000339397819 */ /* 0x000fe40000010200 */
[----:B-1----:R-:W-:Y:S02]  /*1a60*/  IADD3 R28, P0, PT, R55, UR4, RZ ;  /* 0x00000004371c7c10 */ /* 0x002fe4000ff1e0ff */
[----:B------:R-:W-:Y:S02]  /*1a70*/  IADD3 R30, P1, PT, R56, UR4, RZ ;  /* 0x00000004381e7c10 */ /* 0x000fe4000ff3e0ff */
[----:B------:R-:W-:-:S02]  /*1a80*/  IADD3.X R29, PT, PT, R54, UR5, RZ, P0, !PT ;  /* 0x00000005361d7c10 */ /* 0x000fc400087fe4ff */
[----:B------:R-:W-:-:S04]  /*1a90*/  IADD3.X R31, PT, PT, R57, UR5, RZ, P1, !PT ;  /* 0x00000005391f7c10 */ /* 0x000fc80008ffe4ff */
[----:B------:R-:W2:Y:S04]  /*1aa0*/  LDG.E.64.CONSTANT R28, desc[UR12][R28.64+0x8] ;  /* 0x0000080c1c1c7981 */ /* 0x000ea8000c1e9b00 */
[----:B------:R-:W2:Y:S01]  /*1ab0*/  LDG.E.64.CONSTANT R26, desc[UR12][R30.64+0x8] ;  /* 0x0000080c1e1a7981 */ /* 0x000ea2000c1e9b00 */
[----:B0-----:R-:W0:Y:S01]  /*1ac0*/  MUFU.RCP64H R25, R43 ;  /* 0x0000002b00197308 */ /* 0x001e220000001800 */
        /* <DEDUP_REMOVED lines=18> */
[----:B------:R-:W-:Y:S05]  /*1bf0*/  CALL.REL.NOINC `($__internal_2_$__cuda_sm20_div_rn_f64_full) ;  /* 0x0000002800cc7944 */ /* 0x000fea0003c00000 */
[----:B------:R-:W-:Y:S01]  /*1c00*/  MOV R62, R22 ;  /* 0x00000016003e7202 */ /* 0x000fe20000000f00 */
[----:B------:R-:W-:-:S07]  /*1c10*/  IMAD.MOV.U32 R63, RZ, RZ, R13 ;  /* 0x000000ffff3f7224 */ /* 0x000fce00078e000d */
.L_x_84:
[----:B------:R-:W-:Y:S05]  /*1c20*/  BSYNC.RECONVERGENT B2 ;  /* 0x0000000000027941 */ /* 0x000fea0003800200 */
.L_x_83:
[----:B------:R-:W0:Y:S02]  /*1c30*/  LDCU.64 UR4, c[0x0][0x398] ;  /* 0x00007300ff0477ac */ /* 0x000e240008000a00 */
[----:B0-----:R-:W-:Y:S02]  /*1c40*/  IADD3 R22, P0, PT, R55, UR4, RZ ;  /* 0x0000000437167c10 */ /* 0x001fe4000ff1e0ff */
[----:B------:R-:W-:Y:S02]  /*1c50*/  IADD3 R56, P1, PT, R56, UR4, RZ ;  /* 0x0000000438387c10 */ /* 0x000fe4000ff3e0ff */
[----:B------:R-:W-:Y:S02]  /*1c60*/  IADD3.X R23, PT, PT, R54, UR5, RZ, P0, !PT ;  /* 0x0000000536177c10 */ /* 0x000fe400087fe4ff */
[----:B------:R-:W-:-:S04]  /*1c70*/  IADD3.X R57, PT, PT, R57, UR5, RZ, P1, !PT ;  /* 0x0000000539397c10 */ /* 0x000fc80008ffe4ff */
        /* <DEDUP_REMOVED lines=20> */
[----:B------:R-:W-:Y:S02]  /*1dc0*/  IMAD.MOV.U32 R27, RZ, RZ, R29 ;  /* 0x000000ffff1b7224 */ /* 0x000fe400078e001d */
[----:B------:R-:W-:Y:S02]  /*1dd0*/  IMAD.MOV.U32 R28, RZ, RZ, R42 ;  /* 0x000000ffff1c7224 */ /* 0x000fe400078e002a */
[----:B------:R-:W-:-:S07]  /*1de0*/  IMAD.MOV.U32 R29, RZ, RZ, R43 ;  /* 0x000000ffff1d7224 */ /* 0x000fce00078e002b */
[----:B------:R-:W-:Y:S05]  /*1df0*/  CALL.REL.NOINC `($__internal_2_$__cuda_sm20_div_rn_f64_full) ;  /* 0x00000028004c7944 */ /* 0x000fea0003c00000 */
[----:B------:R-:W-:-:S07]  /*1e00*/  IMAD.MOV.U32 R23, RZ, RZ, R13 ;  /* 0x000000ffff177224 */ /* 0x000fce00078e000d */
.L_x_86:
[----:B------:R-:W-:Y:S05]  /*1e10*/  BSYNC.RECONVERGENT B2 ;  /* 0x0000000000027941 */ /* 0x000fea0003800200 */
.L_x_85:
        /* <DEDUP_REMOVED lines=25> */
[----:B------:R-:W-:-:S07]  /*1fb0*/  IMAD.MOV.U32 R15, RZ, RZ, R23 ;  /* 0x000000ffff0f7224 */ /* 0x000fce00078e0017 */
[----:B------:R-:W-:Y:S05]  /*1fc0*/  CALL.REL.NOINC `($__internal_3_$__cuda_sm20_dsqrt_rn_f64_mediumpath_v1) ;  /* 0x0000002c00607944 */ /* 0x000fea0003c00000 */
[----:B------:R-:W-:Y:S02]  /*1fd0*/  IMAD.MOV.U32 R64, RZ, RZ, R22 ;  /* 0x000000ffff407224 */ /* 0x000fe400078e0016 */
[----:B------:R-:W-:-:S07]  /*1fe0*/  IMAD.MOV.U32 R65, RZ, RZ, R13 ;  /* 0x000000ffff417224 */ /* 0x000fce00078e000d */
.L_x_87:
[----:B------:R-:W-:Y:S05]  /*1ff0*/  BSYNC.RECONVERGENT B0 ;  /* 0x0000000000007941 */ /* 0x000fea0003800200 */
.L_x_82:
[----:B------:R-:W-:Y:S05]  /*2000*/  BSYNC.RECONVERGENT B1 ;  /* 0x0000000000017941 */ /* 0x000fea0003800200 */
.L_x_81:
[----:B------:R-:W-:Y:S01]  /*2010*/  DSETP.NAN.AND P0, PT, R60, R60, PT ;  /* 0x0000003c3c00722a */ /* 0x000fe20003f08000 */
[----:B------:R-:W-:Y:S01]  /*2020*/  BSSY.RECONVERGENT B1, `(.L_x_88) ;  /* 0x0000021000017945 */ /* 0x000fe20003800200 */
[----:B------:R-:W-:-:S04]  /*2030*/  IMAD.MOV.U32 R0, RZ, RZ, 0x7fffffff ;  /* 0x7fffffffff007424 */ /* 0x000fc800078e00ff */
[----:B------:R-:W-:-:S06]  /*2040*/  DSETP.NAN.OR P0, PT, R64, R58, P0 ;  /* 0x0000003a4000722a */ /* 0x000fcc0000708400 */
[----:B------:R-:W-:-:S14]  /*2050*/  DSETP.LEU.OR P0, PT, R64, RZ, P0 ;  /* 0x000000ff4000722a */ /* 0x000fdc000070b400 */
[----:B------:R-:W-:Y:S05]  /*2060*/  @P0 BRA `(.L_x_89) ;  /* 0x0000000000700947 */ /* 0x000fea0003800000 */
[----:B------:R-:W1:Y:S01]  /*2070*/  MUFU.RCP64H R23, R65 ;  /* 0x0000004100177308 */ /* 0x000e620000001800 */
[----:B------:R-:W-:Y:S01]  /*2080*/  IMAD.MOV.U32 R22, RZ, RZ, 0x1 ;  /* 0x00000001ff167424 */ /* 0x000fe200078e00ff */
[----:B------:R-:W-:Y:S01]  /*2090*/  FSETP.GEU.AND P1, PT, |R61|, 6.5827683646048100446e-37, PT ;  /* 0x036000003d00780b */ /* 0x000fe20003f2e200 */
[----:B------:R-:W-:Y:S05]  /*20a0*/  BSSY.RECONVERGENT B2, `(.L_x_90) ;  /* 0x0000014000027945 */ /* 0x000fea0003800200 */
[----:B------:R2:W3:Y:S01]  /*20b0*/  F2F.F64.F32 R54, R7 ;  /* 0x0000000700367310 */ /* 0x0004e20000201800 */
[----:B-1----:R-:W-:-:S08]  /*20c0*/  DFMA R24, R22, -R64, 1 ;  /* 0x3ff000001618742b */ /* 0x002fd00000000840 */
        /* <DEDUP_REMOVED lines=9> */
[----:B--23--:R-:W-:Y:S05]  /*2160*/  @P0 BRA P1, `(.L_x_91) ;  /* 0x00000000001c0947 */ /* 0x00cfea0000800000 */
[----:B------:R-:W-:Y:S01]  /*2170*/  IMAD.MOV.U32 R26, RZ, RZ, R60 ;  /* 0x000000ffff1a7224 */ /* 0x000fe200078e003c */
[----:B------:R-:W-:Y:S01]  /*2180*/  MOV R28, R64 ;  /* 0x00000040001c7202 */ /* 0x000fe20000000f00 */
[----:B------:R-:W-:Y:S01]  /*2190*/  IMAD.MOV.U32 R27, RZ, RZ, R61 ;  /* 0x000000ffff1b7224 */ /* 0x000fe200078e003d */
[----:B------:R-:W-:Y:S01]  /*21a0*/  MOV R0, 0x21d0 ;  /* 0x000021d000007802 */ /* 0x000fe20000000f00 */
[----:B------:R-:W-:-:S07]  /*21b0*/  IMAD.MOV.U32 R29, RZ, RZ, R65 ;  /* 0x000000ffff1d7224 */ /* 0x000fce00078e0041 */
[----:B0-----:R-:W-:Y:S05]  /*21c0*/  CALL.REL.NOINC `($__internal_2_$__cuda_sm20_div_rn_f64_full) ;  /* 0x0000002400587944 */ /* 0x001fea0003c00000 */
[----:B------:R-:W-:-:S07]  /*21d0*/  IMAD.MOV.U32 R23, RZ, RZ, R13 ;  /* 0x000000ffff177224 */ /* 0x000fce00078e000d */
.L_x_91:
[----:B------:R-:W-:Y:S05]  /*21e0*/  BSYNC.RECONVERGENT B2 ;  /* 0x0000000000027941 */ /* 0x000fea0003800200 */
.L_x_90:
[----:B------:R-:W1:Y:S02]  /*21f0*/  F2F.F64.F32 R24, R8 ;  /* 0x0000000800187310 */ /* 0x000e640000201800 */
[----:B-1----:R-:W-:-:S08]  /*2200*/  DMUL R24, R24, R22 ;  /* 0x0000001618187228 */ /* 0x002fd00000000000 */
[----:B------:R-:W-:-:S06]  /*2210*/  DFMA R24, R54, R58, R24 ;  /* 0x0000003a3618722b */ /* 0x000fcc0000000018 */
[----:B------:R1:W2:Y:S05]  /*2220*/  F2F.F32.F64 R0, R24 ;  /* 0x0000001800007310 */ /* 0x0002aa0000301000 */
.L_x_89:
[----:B------:R-:W-:Y:S05]  /*2230*/  BSYNC.RECONVERGENT B1 ;  /* 0x0000000000017941 */ /* 0x000fea0003800200 */
.L_x_88:
[----:B------:R-:W-:Y:S01]  /*2240*/  ISETP.NE.AND P0, PT, R9, RZ, PT ;  /* 0x000000ff0900720c */ /* 0x000fe20003f05270 */
[----:B------:R-:W-:Y:S01]  /*2250*/  BSSY.RECONVERGENT B1, `(.L_x_92) ;  /* 0x0000032000017945 */ /* 0x000fe20003800200 */
[----:B--2---:R-:W-:-:S11]  /*2260*/  IMAD.MOV.U32 R54, RZ, RZ, R0 ;  /* 0x000000ffff367224 */ /* 0x004fd600078e0000 */
[----:B------:R-:W-:Y:S05]  /*2270*/  @!P0 BRA `(.L_x_93) ;  /* 0x0000000000bc8947 */ /* 0x000fea0003800000 */
[----:B------:R-:W-:Y:S01]  /*2280*/  FSETP.NAN.AND P0, PT, |R0|, |R0|, PT ;  /* 0x400000000000720b */ /* 0x000fe20003f08200 */
[----:B------:R-:W-:-:S12]  /*2290*/  IMAD.MOV.U32 R54, RZ, RZ, 0x7fffffff ;  /* 0x7fffffffff367424 */ /* 0x000fd800078e00ff */
[----:B------:R-:W-:Y:S05]  /*22a0*/  @P0 BRA `(.L_x_93) ;  /* 0x0000000000b00947 */ /* 0x000fea0003800000 */
[----:B------:R-:W2:Y:S01]  /*22b0*/  F2F.F64.F32 R22, R0 ;  /* 0x0000000000167310 */ /* 0x000ea20000201800 */
[----:B-1----:R-:W-:Y:S01]  /*22c0*/  IMAD.MOV.U32 R24, RZ, RZ, 0x1 ;  /* 0x00000001ff187424 */ /* 0x002fe200078e00ff */
[----:B------:R-:W-:Y:S06]  /*22d0*/  BSSY.RECONVERGENT B2, `(.L_x_94) ;  /* 0x0000022000027945 */ /* 0x000fec0003800200 */
[----:B------:R-:W1:Y:S01]  /*22e0*/  MUFU.RCP64H R25, 6 ;  /* 0x4018000000197908 */ /* 0x000e620000001800 */
[----:B--2---:R-:W-:-:S08]  /*22f0*/  DMUL R22, R40, R22 ;  /* 0x0000001628167228 */ /* 0x004fd00000000000 */
[----:B------:R-:W-:Y:S01]  /*2300*/  DFMA R60, R50, R32, R22 ;  /* 0x00000020323c722b */ /* 0x000fe20000000016 */
[----:B------:R-:W-:Y:S02]  /*2310*/  IMAD.MOV.U32 R22, RZ, RZ, 0x0 ;  /* 0x00000000ff167424 */ /* 0x000fe400078e00ff */
[----:B------:R-:W-:-:S05]  /*2320*/  IMAD.MOV.U32 R23, RZ, RZ, 0x40180000 ;  /* 0x40180000ff177424 */ /* 0x000fca00078e00ff */
[----:B------:R-:W-:Y:S02]  /*2330*/  DFMA R58, R50, -R60, R32 ;  /* 0x8000003c323a722b */ /* 0x000fe40000000020 */
[----:B-1----:R-:W-:-:S06]  /*2340*/  DFMA R26, R24, -R22, 1 ;  /* 0x3ff00000181a742b */ /* 0x002fcc0000000816 */
[----:B------:R-:W-:Y:S02]  /*2350*/  DFMA R58, R50, R34, R58 ;  /* 0x00000022323a722b */ /* 0x000fe4000000003a */
[----:B------:R-:W-:-:S06]  /*2360*/  DFMA R26, R26, R26, R26 ;  /* 0x0000001a1a1a722b */ /* 0x000fcc000000001a */
[----:B------:R-:W-:Y:S02]  /*2370*/  DFMA R56, R50, -R58, R34 ;  /* 0x8000003a3238722b */ /* 0x000fe40000000022 */
[----:B------:R-:W-:Y:S02]  /*2380*/  DFMA R28, R24, R26, R24 ;  /* 0x0000001a181c722b */ /* 0x000fe40000000018 */
[----:B------:R-:W-:-:S04]  /*2390*/  DFMA R26, R58, 2, R60 ;  /* 0x400000003a1a782b */ /* 0x000fc8000000003c */
[----:B------:R-:W-:Y:S02]  /*23a0*/  DFMA R56, R50, R36, R56 ;  /* 0x000000243238722b */ /* 0x000fe40000000038 */
[----:B------:R-:W-:-:S06]  /*23b0*/  DFMA R22, R28, -R22, 1 ;  /* 0x3ff000001c16742b */ /* 0x000fcc0000000816 */
[----:B------:R-:W-:Y:S02]  /*23c0*/  DFMA R24, R50, -R56, R36 ;  /* 0x800000383218722b */ /* 0x000fe40000000024 */
        /* <DEDUP_REMOVED lines=11> */
[----:B------:R-:W-:Y:S01]  /*2480*/  MOV R26, R28 ;  /* 0x0000001c001a7202 */ /* 0x000fe20000000f00 */
[----:B------:R-:W-:Y:S01]  /*2490*/  IMAD.MOV.U32 R27, RZ, RZ, R29 ;  /* 0x000000ffff1b7224 */ /* 0x000fe200078e001d */
[----:B------:R-:W-:Y:S01]  /*24a0*/  MOV R0, 0x24e0 ;  /* 0x000024e000007802 */ /* 0x000fe20000000f00 */
[----:B------:R-:W-:Y:S02]  /*24b0*/  IMAD.MOV.U32 R28, RZ, RZ, RZ ;  /* 0x000000ffff1c7224 */ /* 0x000fe400078e00ff */
[----:B------:R-:W-:-:S07]  /*24c0*/  IMAD.MOV.U32 R29, RZ, RZ, 0x40180000 ;  /* 0x40180000ff1d7424 */ /* 0x000fce00078e00ff */
[----:B0-----:R-:W-:Y:S05]  /*24d0*/  CALL.REL.NOINC `($__internal_2_$__cuda_sm20_div_rn_f64_full) ;  /* 0x0000002000947944 */ /* 0x001fea0003c00000 */
[----:B------:R-:W-:-:S07]  /*24e0*/  IMAD.MOV.U32 R23, RZ, RZ, R13 ;  /* 0x000000ffff177224 */ /* 0x000fce00078e000d */
.L_x_95:
[----:B------:R-:W-:Y:S05]  /*24f0*/  BSYNC.RECONVERGENT B2 ;  /* 0x0000000000027941 */ /* 0x000fea0003800200 */
.L_x_94:
[----:B------:R2:W3:Y:S01]  /*2500*/  F2F.F32.F64 R54, R22 ;  /* 0x0000001600367310 */ /* 0x0004e20000301000 */
[----:B------:R-:W-:Y:S01]  /*2510*/  IMAD.MOV.U32 R32, RZ, RZ, R60 ;  /* 0x000000ffff207224 */ /* 0x000fe200078e003c */
[----:B------:R-:W-:Y:S01]  /*2520*/  MOV R35, R59 ;  /* 0x0000003b00237202 */ /* 0x000fe20000000f00 */
[----:B------:R-:W-:Y:S02]  /*2530*/  IMAD.MOV.U32 R33, RZ, RZ, R61 ;  /* 0x000000ffff217224 */ /* 0x000fe400078e003d */
[----:B------:R-:W-:Y:S02]  /*2540*/  IMAD.MOV.U32 R34, RZ, RZ, R58 ;  /* 0x000000ffff227224 */ /* 0x000fe400078e003a */
[----:B------:R-:W-:Y:S02]  /*2550*/  IMAD.MOV.U32 R36, RZ, RZ, R56 ;  /* 0x000000ffff247224 */ /* 0x000fe400078e0038 */
[----:B------:R-:W-:-:S07]  /*2560*/  IMAD.MOV.U32 R37, RZ, RZ, R57 ;  /* 0x000000ffff257224 */ /* 0x000fce00078e0039 */
.L_x_93:
[----:B------:R-:W-:Y:S05]  /*2570*/  BSYNC.RECONVERGENT B1 ;  /* 0x0000000000017941 */ /* 0x000fea0003800200 */
.L_x_92:
[----:B--2---:R-:W2:Y:S01]  /*2580*/  LDC.64 R22, c[0x0][0x418] ;  /* 0x00010600ff167b82 */ /* 0x004ea20000000a00 */
[----:B------:R-:W-:Y:S01]  /*2590*/  IMAD.IADD R55, R10, 0x1, R11 ;  /* 0x000000010a377824 */ /* 0x000fe200078e020b */
[----:B------:R-:W-:Y:S01]  /*25a0*/  ISETP.GE.AND P0, PT, R11, R14, PT ;  /* 0x0000000e0b00720c */ /* 0x000fe20003f06270 */
[----:B------:R-:W-:Y:S02]  /*25b0*/  BSSY.RECONVERGENT B1, `(.L_x_96) ;  /* 0x000002d000017945 */ /* 0x000fe40003800200 */
[----:B--2---:R-:W-:-:S05]  /*25c0*/  IMAD.WIDE R22, R55, 0x4, R22 ;  /* 0x0000000437167825 */ /* 0x004fca00078e0216 */
[----:B---3--:R2:W-:Y:S05]  /*25d0*/  STG.E desc[UR12][R22.64], R54 ;  /* 0x0000003616007986 */ /* 0x0085ea000c10190c */
[----:B------:R-:W-:Y:S05]  /*25e0*/  @!P0 BRA `(.L_x_97) ;  /* 0x0000000000a48947 */ /* 0x000fea0003800000 */
[----:B------:R-:W-:Y:S02]  /*25f0*/  IADD3 R0, PT, PT, R11, 0x1, -R5 ;  /* 0x000000010b007810 */ /* 0x000fe40007ffe805 */
[----:B------:R-:W-:Y:S02]  /*2600*/  CS2R R26, SRZ ;  /* 0x00000000001a7805 */ /* 0x000fe4000001ff00 */
[----:B------:R-:W-:-:S13]  /*2610*/  ISETP.GT.AND P0, PT, R0, R11, PT ;  /* 0x0000000b0000720c */ /* 0x000fda0003f04270 */
[----:B------:R-:W-:Y:S05]  /*2620*/  @P0 BRA `(.L_x_98) ;  /* 0x0000000000300947 */ /* 0x000fea0003800000 */
[----:B------:R-:W-:-:S07]  /*2630*/  CS2R R26, SRZ ;  /* 0x00000000001a7805 */ /* 0x000fce000001ff00 */
.L_x_99:
[----:B--2---:R-:W2:Y:S01]  /*2640*/  LDC.64 R22, c[0x0][0x418] ;  /* 0x00010600ff167b82 */ /* 0x004ea20000000a00 */
[----:B------:R-:W-:-:S04]  /*2650*/  IMAD.IADD R13, R10, 0x1, R0 ;  /* 0x000000010a0d7824 */ /* 0x000fc800078e0200 */
[----:B--2---:R-:W-:-:S06]  /*2660*/  IMAD.WIDE R22, R13, 0x4, R22 ;  /* 0x000000040d167825 */ /* 0x004fcc00078e0216 */
[----:B------:R-:W2:Y:S02]  /*2670*/  LDG.E R22, desc[UR12][R22.64] ;  /* 0x0000000c16167981 */ /* 0x000ea4000c1e1900 */
[----:B--2---:R-:W-:-:S13]  /*2680*/  FSETP.NAN.AND P0, PT, |R22|, |R22|, PT ;  /* 0x400000161600720b */ /* 0x004fda0003f08200 */
[----:B------:R-:W-:Y:S05]  /*2690*/  @P0 BRA `(.L_x_97) ;  /* 0x0000000000780947 */ /* 0x000fea0003800000 */
[----:B------:R-:W-:Y:S01]  /*26a0*/  VIADD R0, R0, 0x1 ;  /* 0x0000000100007836 */ /* 0x000fe20000000000 */
[----:B------:R-:W2:Y:S04]  /*26b0*/  F2F.F64.F32 R22, R22 ;  /* 0x0000001600167310 */ /* 0x000ea80000201800 */
[----:B------:R-:W-:Y:S01]  /*26c0*/  ISETP.NE.AND P0, PT, R0, R53, PT ;  /* 0x000000350000720c */ /* 0x000fe20003f05270 */
[----:B--2---:R-:W-:-:S12]  /*26d0*/  DADD R26, R22, R26 ;  /* 0x00000000161a7229 */ /* 0x004fd8000000001a */
[----:B------:R-:W-:Y:S05]  /*26e0*/  @P0 BRA `(.L_x_99) ;  /* 0xfffffffc00d40947 */ /* 0x000fea000383ffff */
.L_x_98:
[----:B------:R-:W3:Y:S01]  /*26f0*/  I2F.F64 R28, R5 ;  /* 0x00000005001c7312 */ /* 0x000ee20000201c00 */
[----:B--2---:R-:W-:Y:S01]  /*2700*/  IMAD.MOV.U32 R22, RZ, RZ, 0x1 ;  /* 0x00000001ff167424 */ /* 0x004fe200078e00ff */
[----:B------:R-:W-:Y:S01]  /*2710*/  FSETP.GEU.AND P1, PT, |R27|, 6.5827683646048100446e-37, PT ;  /* 0x036000001b00780b */ /* 0x000fe20003f2e200 */
[----:B------:R-:W-:Y:S05]  /*2720*/  BSSY.RECONVERGENT B2, `(.L_x_100) ;  /* 0x0000010000027945 */ /* 0x000fea0003800200 */
[----:B---3--:R-:W1:Y:S02]  /*2730*/  MUFU.RCP64H R23, R29 ;  /* 0x0000001d00177308 */ /* 0x008e640000001800 */
[----:B-1----:R-:W-:-:S08]  /*2740*/  DFMA R24, -R28, R22, 1 ;  /* 0x3ff000001c18742b */ /* 0x002fd00000000116 */
        /* <DEDUP_REMOVED lines=10> */
[----:B------:R-:W-:-:S07]  /*27f0*/  MOV R0, 0x2810 ;  /* 0x0000281000007802 */ /* 0x000fce0000000f00 */
[----:B0-----:R-:W-:Y:S05]  /*2800*/  CALL.REL.NOINC `($__internal_2_$__cuda_sm20_div_rn_f64_full) ;  /* 0x0000001c00c87944 */ /* 0x001fea0003c00000 */
[----:B------:R-:W-:-:S07]  /*2810*/  MOV R23, R13 ;  /* 0x0000000d00177202 */ /* 0x000fce0000000f00 */
.L_x_101:
[----:B------:R-:W-:Y:S05]  /*2820*/  BSYNC.RECONVERGENT B2 ;  /* 0x0000000000027941 */ /* 0x000fea0003800200 */
.L_x_100:
[----:B------:R-:W1:Y:S01]  /*2830*/  LDC.64 R24, c[0x0][0x420] ;  /* 0x00010800ff187b82 */ /* 0x000e620000000a00 */
[----:B------:R-:W2:Y:S02]  /*2840*/  F2F.F32.F64 R23, R22 ;  /* 0x0000001600177310 */ /* 0x000ea40000301000 */
[----:B--2---:R-:W-:Y:S01]  /*2850*/  FADD R13, -R23, R54 ;  /* 0x00000036170d7221 */ /* 0x004fe20000000100 */
[----:B-1----:R-:W-:-:S05]  /*2860*/  IMAD.WIDE R24, R55, 0x4, R24 ;  /* 0x0000000437187825 */ /* 0x002fca00078e0218 */
[----:B------:R3:W-:Y:S02]  /*2870*/  STG.E desc[UR12][R24.64], R13 ;  /* 0x0000000d18007986 */ /* 0x0007e4000c10190c */
.L_x_97:
[----:B------:R-:W-:Y:S05]  /*2880*/  BSYNC.RECONVERGENT B1 ;  /* 0x0000000000017941 */ /* 0x000fea0003800200 */
.L_x_96:
[----:B------:R-:W4:Y:S01]  /*2890*/  LDCU UR4, c[0x0][0x408] ;  /* 0x00008100ff0477ac */ /* 0x000f220008000800 */
[----:B------:R-:W-:-:S05]  /*28a0*/  VIADD R0, R11, 0x1 ;  /* 0x000000010b007836 */ /* 0x000fca0000000000 */
[----:B----4-:R-:W-:-:S13]  /*28b0*/  ISETP.NE.AND P0, PT, R0, UR4, PT ;  /* 0x0000000400007c0c */ /* 0x010fda000bf05270 */
[----:B------:R-:W-:Y:S05]  /*28c0*/  @!P0 EXIT ;  /* 0x000000000000894d */ /* 0x000fea0003800000 */
[----:B------:R-:W-:Y:S02]  /*28d0*/  VIADD R53, R11, 0x2 ;  /* 0x000000020b357836 */ /* 0x000fe40000000000 */
[----:B------:R-:W-:Y:S01]  /*28e0*/  IMAD.MOV.U32 R11, RZ, RZ, R0 ;  /* 0x000000ffff0b7224 */ /* 0x000fe200078e0000 */
[----:B------:R-:W-:Y:S06]  /*28f0*/  BRA `(.L_x_102) ;  /* 0xffffffe000287947 */ /* 0x000fec000383ffff */
.L_x_62:
[----:B------:R-:W-:Y:S01]  /*2900*/  VIADD R37, R37, UR17 ;  /* 0x0000001125257c36 */ /* 0x000fe20008000000 */
[----:B------:R-:W-:Y:S02]  /*2910*/  SHF.R.S32.HI R21, RZ, 0x1f, R4 ;  /* 0x0000001fff157819 */ /* 0x000fe40000011404 */
[----:B------:R-:W-:Y:S02]  /*2920*/  CS2R R56, SRZ ;  /* 0x0000000000387805 */ /* 0x000fe4000001ff00 */
[----:B------:R-:W-:Y:S02]  /*2930*/  CS2R R54, SRZ ;  /* 0x0000000000367805 */ /* 0x000fe4000001ff00 */
[----:B------:R-:W-:Y:S02]  /*2940*/  CS2R R32, SRZ ;  /* 0x0000000000207805 */ /* 0x000fe4000001ff00 */
[----:B------:R-:W-:-:S07]  /*2950*/  CS2R R34, SRZ ;  /* 0x0000000000227805 */ /* 0x000fce000001ff00 */
.L_x_142:
[----:B-1----:R-:W1:Y:S01]  /*2960*/  LDC.64 R62, c[0x0][0x3a0] ;  /* 0x0000e800ff3e7b82 */ /* 0x002e620000000a00 */
[----:B------:R-:W-:Y:S01]  /*2970*/  ISETP.GE.AND P0, PT, R11, R16, PT ;  /* 0x000000100b00720c */ /* 0x000fe20003f06270 */
[----:B------:R-:W-:Y:S01]  /*2980*/  BSSY.RECONVERGENT B1, `(.L_x_103) ;  /* 0x000002e000017945 */ /* 0x000fe20003800200 */
[----:B------:R-:W-:Y:S01]  /*2990*/  SHF.R.S32.HI R36, RZ, 0x1f, R11 ;  /* 0x0000001fff247819 */ /* 0x000fe2000001140b */
[----:B------:R-:W-:Y:S01]  /*29a0*/  IMAD.MOV.U32 R64, RZ, RZ, 0x0 ;  /* 0x00000000ff407424 */ /* 0x000fe200078e00ff */
[----:B--2---:R-:W-:Y:S01]  /*29b0*/  IADD3 R38, P1, PT, -R3, R11, RZ ;  /* 0x0000000b03267210 */ /* 0x004fe20007f3e1ff */
[----:B------:R-:W-:Y:S02]  /*29c0*/  IMAD.MOV.U32 R65, RZ, RZ, 0x7ff80000 ;  /* 0x7ff80000ff417424 */ /* 0x000fe400078e00ff */
[----:B------:R-:W2:Y:S01]  /*29d0*/  LDC.64 R58, c[0x0][0x390] ;  /* 0x0000e400ff3a7b82 */ /* 0x000ea20000000a00 */
[----:B------:R-:W-:Y:S01]  /*29e0*/  IADD3.X R39, PT, PT, ~R12, R36, RZ, P1, !PT ;  /* 0x000000240c277210 */ /* 0x000fe20000ffe5ff */
[----:B-1----:R-:W-:-:S04]  /*29f0*/  IMAD.WIDE R62, R11, 0x4, R62 ;  /* 0x000000040b3e7825 */ /* 0x002fc800078e023e */
[----:B--2---:R-:W-:Y:S01]  /*2a00*/  IMAD.WIDE R58, R11, 0x8, R58 ;  /* 0x000000080b3a7825 */ /* 0x004fe200078e023a */
[----:B------:R-:W-:Y:S06]  /*2a10*/  @!P0 BRA `(.L_x_104) ;  /* 0x0000000000908947 */ /* 0x000fec0003800000 */
[----:B------:R-:W1:Y:S01]  /*2a20*/  LDCU.64 UR4, c[0x0][0x3a0] ;  /* 0x00007400ff0477ac */ /* 0x000e620008000a00 */
[----:B------:R-:W2:Y:S01]  /*2a30*/  LDG.E.CONSTANT R0, desc[UR12][R62.64+0x4] ;  /* 0x0000040c3e007981 */ /* 0x000ea2000c1e9900 */
[----:B-1----:R-:W-:-:S04]  /*2a40*/  LEA R22, P0, R38, UR4, 0x2 ;  /* 0x0000000426167c11 */ /* 0x002fc8000f8010ff */
[----:B------:R-:W-:-:S06]  /*2a50*/  LEA.HI.X R23, R38, UR5, R39, 0x2, P0 ;  /* 0x0000000526177c11 */ /* 0x000fcc00080f1427 */
[----:B------:R-:W2:Y:S02]  /*2a60*/  LDG.E.CONSTANT R23, desc[UR12][R22.64+0x4] ;  /* 0x0000040c16177981 */ /* 0x000ea4000c1e9900 */
[----:B--2---:R-:W-:-:S13]  /*2a70*/  ISETP.NE.AND P0, PT, R0, R23, PT ;  /* 0x000000170000720c */ /* 0x004fda0003f05270 */
[----:B------:R-:W-:Y:S05]  /*2a80*/  @P0 BRA `(.L_x_104) ;  /* 0x0000000000740947 */ /* 0x000fea0003800000 */
[----:B------:R-:W1:Y:S01]  /*2a90*/  LDCU.64 UR4, c[0x0][0x390] ;  /* 0x00007200ff0477ac */ /* 0x000e620008000a00 */
[----:B------:R-:W2:Y:S01]  /*2aa0*/  LDG.E.64.CONSTANT R28, desc[UR12][R58.64+0x8] ;  /* 0x0000080c3a1c7981 */ /* 0x000ea2000c1e9b00 */
[----:B-1----:R-:W-:-:S04]  /*2ab0*/  LEA R30, P0, R38, UR4, 0x3 ;  /* 0x00000004261e7c11 */ /* 0x002fc8000f8018ff */
[----:B------:R-:W-:-:S05]  /*2ac0*/  LEA.HI.X R31, R38, UR5, R39, 0x3, P0 ;  /* 0x00000005261f7c11 */ /* 0x000fca00080f1c27 */
[----:B------:R-:W2:Y:S01]  /*2ad0*/  LDG.E.64.CONSTANT R26, desc[UR12][R30.64+0x8] ;  /* 0x0000080c1e1a7981 */ /* 0x000ea2000c1e9b00 */
[----:B------:R-:W1:Y:S01]  /*2ae0*/  MUFU.RCP64H R25, R49 ;  /* 0x0000003100197308 */ /* 0x000e620000001800 */
[----:B------:R-:W-:-:S06]  /*2af0*/  IMAD.MOV.U32 R24, RZ, RZ, 0x1 ;  /* 0x00000001ff187424 */ /* 0x000fcc00078e00ff */
[----:B-1----:R-:W-:-:S08]  /*2b00*/  DFMA R22, -R48, R24, 1 ;  /* 0x3ff000003016742b */ /* 0x002fd00000000118 */
        /* <DEDUP_REMOVED lines=18> */
.L_x_106:
[----:B------:R-:W-:Y:S05]  /*2c30*/  BSYNC.RECONVERGENT B2 ;  /* 0x0000000000027941 */ /* 0x000fea0003800200 */
.L_x_105:
[----:B------:R-:W-:Y:S02]  /*2c40*/  IMAD.MOV.U32 R64, RZ, RZ, R22 ;  /* 0x000000ffff407224 */ /* 0x000fe400078e0016 */
[----:B------:R-:W-:-:S07]  /*2c50*/  IMAD.MOV.U32 R65, RZ, RZ, R23 ;  /* 0x000000ffff417224 */ /* 0x000fce00078e0017 */
.L_x_104:
[----:B------:R-:W-:Y:S05]  /*2c60*/  BSYNC.RECONVERGENT B1 ;  /* 0x0000000000017941 */ /* 0x000fea0003800200 */
.L_x_103:
[----:B------:R-:W-:Y:S01]  /*2c70*/  DSETP.NAN.AND P0, PT, R64, R64, PT ;  /* 0x000000404000722a */ /* 0x000fe20003f08000 */
[----:B------:R-:W-:Y:S01]  /*2c80*/  BSSY.RECONVERGENT B1, `(.L_x_107) ;  /* 0x0000064000017945 */ /* 0x000fe20003800200 */
[----:B------:R-:W-:Y:S01]  /*2c90*/  MOV R60, 0x0 ;  /* 0x00000000003c7802 */ /* 0x000fe20000000f00 */
[----:B------:R-:W-:-:S11]  /*2ca0*/  IMAD.MOV.U32 R61, RZ, RZ, 0x7ff80000 ;  /* 0x7ff80000ff3d7424 */ /* 0x000fd600078e00ff */
        /* <DEDUP_REMOVED lines=36> */
.L_x_110:
[----:B------:R-:W-:Y:S05]  /*2ef0*/  BSYNC.RECONVERGENT B2 ;  /* 0x0000000000027941 */ /* 0x000fea0003800200 */
.L_x_109:
[----:B------:R-:W-:-:S08]  /*2f00*/  DFMA R30, -R64, R64, R22 ;  /* 0x00000040401e722b */ /* 0x000fd00000000116 */
[----:B------:R-:W-:-:S14]  /*2f10*/  DSETP.GT.AND P0, PT, R30, RZ, PT ;  /* 0x000000ff1e00722a */ /* 0x000fdc0003f04000 */
[----:B------:R-:W-:Y:S05]  /*2f20*/  @!P0 BRA `(.L_x_108) ;  /* 0x0000000000e48947 */ /* 0x000fea0003800000 */
[----:B------:R-:W1:Y:S01]  /*2f30*/  MUFU.RSQ64H R29, R31 ;  /* 0x0000001f001d7308 */ /* 0x000e620000001c00 */
[----:B------:R-:W-:Y:S01]  /*2f40*/  VIADD R28, R31, 0xfcb00000 ;  /* 0xfcb000001f1c7836 */ /* 0x000fe20000000000 */
[----:B------:R-:W-:Y:S01]  /*2f50*/  MOV R22, 0x0 ;  /* 0x0000000000167802 */ /* 0x000fe20000000f00 */
[----:B------:R-:W-:Y:S01]  /*2f60*/  IMAD.MOV.U32 R23, RZ, RZ, 0x3fd80000 ;  /* 0x3fd80000ff177424 */ /* 0x000fe200078e00ff */
[----:B------:R-:W-:Y:S02]  /*2f70*/  BSSY.RECONVERGENT B0, `(.L_x_111) ;  /* 0x0000017000007945 */ /* 0x000fe40003800200 */
[----:B------:R-:W-:Y:S01]  /*2f80*/  ISETP.GE.U32.AND P0, PT, R28, 0x7ca00000, PT ;  /* 0x7ca000001c00780c */ /* 0x000fe20003f06070 */
        /* <DEDUP_REMOVED lines=21> */
.L_x_112:
[----:B------:R-:W-:Y:S05]  /*30e0*/  BSYNC.RECONVERGENT B0 ;  /* 0x0000000000007941 */ /* 0x000fea0003800200 */
.L_x_111:
        /* <DEDUP_REMOVED lines=24> */
[----:B0-----:R-:W-:Y:S05]  /*3270*/  CALL.REL.NOINC `($__internal_2_$__cuda_sm20_div_rn_f64_full) ;  /* 0x00000014002c7944 */ /* 0x001fea0003c00000 */
[----:B------:R-:W-:-:S07]  /*3280*/  IMAD.MOV.U32 R23, RZ, RZ, R13 ;  /* 0x000000ffff177224 */ /* 0x000fce00078e000d */
.L_x_114:
[----:B------:R-:W-:Y:S05]  /*3290*/  BSYNC.RECONVERGENT B2 ;  /* 0x0000000000027941 */ /* 0x000fea0003800200 */
.L_x_113:
[----:B------:R-:W-:Y:S02]  /*32a0*/  IMAD.MOV.U32 R60, RZ, RZ, R22 ;  /* 0x000000ffff3c7224 */ /* 0x000fe400078e0016 */
[----:B------:R-:W-:-:S07]  /*32b0*/  IMAD.MOV.U32 R61, RZ, RZ, R23 ;  /* 0x000000ffff3d7224 */ /* 0x000fce00078e0017 */
.L_x_108:
[----:B------:R-:W-:Y:S05]  /*32c0*/  BSYNC.RECONVERGENT B1 ;  /* 0x0000000000017941 */ /* 0x000fea0003800200 */
.L_x_107:
        /* <DEDUP_REMOVED lines=17> */
[----:B------:R-:W-:Y:S02]  /*33e0*/  LEA R22, P1, R38, R22, 0x2 ;  /* 0x0000001626167211 */ /* 0x000fe400078210ff */
[----:B------:R-:W-:-:S04]  /*33f0*/  IADD3.X R39, PT, PT, ~R39, R36, RZ, P0, !PT ;  /* 0x0000002427277210 */ /* 0x000fc800007fe5ff */
[----:B------:R-:W-:-:S05]  /*3400*/  LEA.HI.X R23, R38, R23, R39, 0x2, P1 ;  /* 0x0000001726177211 */ /* 0x000fca00008f1427 */
        /* <DEDUP_REMOVED lines=28> */
[----:B------:R-:W-:Y:S02]  /*35d0*/  IMAD.MOV.U32 R68, RZ, RZ, R22 ;  /* 0x000000ffff447224 */ /* 0x000fe400078e0016 */
[----:B------:R-:W-:-:S07]  /*35e0*/  IMAD.MOV.U32 R69, RZ, RZ, R13 ;  /* 0x000000ffff457224 */ /* 0x000fce00078e000d */
.L_x_118:
[----:B------:R-:W-:Y:S05]  /*35f0*/  BSYNC.RECONVERGENT B2 ;  /* 0x0000000000027941 */ /* 0x000fea0003800200 */
.L_x_117:
[----:B------:R-:W1:Y:S02]  /*3600*/  LDCU.64 UR4, c[0x0][0x390] ;  /* 0x00007200ff0477ac */ /* 0x000e640008000a00 */
[----:B-1----:R-:W-:-:S04]  /*3610*/  LEA R28, P0, R38, UR4, 0x3 ;  /* 0x00000004261c7c11 */ /* 0x002fc8000f8018ff */
[----:B------:R-:W-:-:S05]  /*3620*/  LEA.HI.X R29, R38, UR5, R39, 0x3, P0 ;  /* 0x00000005261d7c11 */ /* 0x000fca00080f1c27 */
        /* <DEDUP_REMOVED lines=21> */
[----:B------:R-:W-:-:S07]  /*3780*/  IMAD.MOV.U32 R23, RZ, RZ, R13 ;  /* 0x000000ffff177224 */ /* 0x000fce00078e000d */
.L_x_120:
[----:B------:R-:W-:Y:S05]  /*3790*/  BSYNC.RECONVERGENT B2 ;  /* 0x0000000000027941 */ /* 0x000fea0003800200 */
.L_x_119:
[----:B------:R-:W-:-:S11]  /*37a0*/  DADD R64, R22, -R68 ;  /* 0x0000000016407229 */ /* 0x000fd60000000844 */
.L_x_116:
[----:B------:R-:W-:Y:S05]  /*37b0*/  BSYNC.RECONVERGENT B1 ;  /* 0x0000000000017941 */ /* 0x000fea0003800200 */
.L_x_115:
[----:B------:R-:W-:Y:S01]  /*37c0*/  ISETP.GE.AND P0, PT, R11, R20, PT ;  /* 0x000000140b00720c */ /* 0x000fe20003f06270 */
[----:B------:R-:W-:Y:S01]  /*37d0*/  BSSY.RECONVERGENT B1, `(.L_x_121) ;  /* 0x0000068000017945 */ /* 0x000fe20003800200 */
[----:B------:R-:W-:Y:S02]  /*37e0*/  IMAD.MOV.U32 R68, RZ, RZ, 0x0 ;  /* 0x00000000ff447424 */ /* 0x000fe400078e00ff */
[----:B------:R-:W-:-:S09]  /*37f0*/  IMAD.MOV.U32 R69, RZ, RZ, 0x7ff80000 ;  /* 0x7ff80000ff457424 */ /* 0x000fd200078e00ff */
        /* <DEDUP_REMOVED lines=13> */
[----:B------:R-:W2:Y:S03]  /*38d0*/  LDG.E.64.CONSTANT R26, desc[UR12][R58.64+0x8] ;  /* 0x0000080c3a1a7981 */ /* 0x000ea6000c1e9b00 */
[----:B-1----:R-:W-:-:S04]  /*38e0*/  IADD3 R28, P0, PT, R38, UR4, RZ ;  /* 0x00000004261c7c10 */ /* 0x002fc8000ff1e0ff */
[----:B------:R-:W-:-:S06]  /*38f0*/  IADD3.X R29, PT, PT, R39, UR5, RZ, P0, !PT ;  /* 0x00000005271d7c10 */ /* 0x000fcc00087fe4ff */
[----:B------:R-:W2:Y:S01]  /*3900*/  LDG.E.64.CONSTANT R28, desc[UR12][R28.64+0x8] ;  /* 0x0000080c1c1c7981 */ /* 0x000ea2000c1e9b00 */
[----:B0-----:R-:W0:Y:S01]  /*3910*/  MUFU.RCP64H R23, R43 ;  /* 0x0000002b00177308 */ /* 0x001e220000001800 */
        /* <DEDUP_REMOVED lines=18> */
[----:B------:R-:W-:Y:S05]  /*3a40*/  CALL.REL.NOINC `($__internal_2_$__cuda_sm20_div_rn_f64_full) ;  /* 0x0000000c00387944 */ /* 0x000fea0003c00000 */
[----:B------:R-:W-:Y:S02]  /*3a50*/  IMAD.MOV.U32 R58, RZ, RZ, R22 ;  /* 0x000000ffff3a7224 */ /* 0x000fe400078e0016 */
[----:B------:R-:W-:-:S07]  /*3a60*/  IMAD.MOV.U32 R59, RZ, RZ, R13 ;  /* 0x000000ffff3b7224 */ /* 0x000fce00078e000d */
.L_x_124:
[----:B------:R-:W-:Y:S05]  /*3a70*/  BSYNC.RECONVERGENT B2 ;  /* 0x0000000000027941 */ /* 0x000fea0003800200 */
.L_x_123:
[----:B------:R-:W0:Y:S02]  /*3a80*/  LDCU.64 UR4, c[0x0][0x398] ;  /* 0x00007300ff0477ac */ /* 0x000e240008000a00 */
[C---:B0-----:R-:W-:Y:S02]  /*3a90*/  LEA R22, P1, R11.reuse, UR4, 0x3 ;  /* 0x000000040b167c11 */ /* 0x041fe4000f8218ff */
[----:B------:R-:W-:Y:S02]  /*3aa0*/  IADD3 R38, P0, PT, R38, UR4, RZ ;  /* 0x0000000426267c10 */ /* 0x000fe4000ff1e0ff */
[----:B------:R-:W-:Y:S02]  /*3ab0*/  LEA.HI.X R23, R11, UR5, R36, 0x3, P1 ;  /* 0x000000050b177c11 */ /* 0x000fe400088f1c24 */
        /* <DEDUP_REMOVED lines=24> */
[----:B------:R-:W-:Y:S05]  /*3c40*/  CALL.REL.NOINC `($__internal_2_$__cuda_sm20_div_rn_f64_full) ;  /* 0x0000000800b87944 */ /* 0x000fea0003c00000 */
[----:B------:R-:W-:-:S07]  /*3c50*/  IMAD.MOV.U32 R23, RZ, RZ, R13 ;  /* 0x000000ffff177224 */ /* 0x000fce00078e000d */
.L_x_126:
[----:B------:R-:W-:Y:S05]  /*3c60*/  BSYNC.RECONVERGENT B2 ;  /* 0x0000000000027941 */ /* 0x000fea0003800200 */
.L_x_125:
        /* <DEDUP_REMOVED lines=23> */
[----:B------:R-:W-:Y:S02]  /*3de0*/  IMAD.MOV.U32 R22, RZ, RZ, R38 ;  /* 0x000000ffff167224 */ /* 0x000fe400078e0026 */
[----:B------:R-:W-:Y:S02]  /*3df0*/  IMAD.MOV.U32 R13, RZ, RZ, R39 ;  /* 0x000000ffff0d7224 */ /* 0x000fe400078e0027 */
[----:B------:R-:W-:-:S07]  /*3e00*/  IMAD.MOV.U32 R15, RZ, RZ, R23 ;  /* 0x000000ffff0f7224 */ /* 0x000fce00078e0017 */
[----:B------:R-:W-:Y:S05]  /*3e10*/  CALL.REL.NOINC `($__internal_3_$__cuda_sm20_dsqrt_rn_f64_mediumpath_v1) ;  /* 0x0000000c00cc7944 */ /* 0x000fea0003c00000 */
[----:B------:R-:W-:Y:S01]  /*3e20*/  MOV R68, R22 ;  /* 0x0000001600447202 */ /* 0x000fe20000000f00 */
[----:B------:R-:W-:-:S07]  /*3e30*/  IMAD.MOV.U32 R69, RZ, RZ, R13 ;  /* 0x000000ffff457224 */ /* 0x000fce00078e000d */
.L_x_127:
[----:B------:R-:W-:Y:S05]  /*3e40*/  BSYNC.RECONVERGENT B0 ;  /* 0x0000000000007941 */ /* 0x000fea0003800200 */
.L_x_122:
[----:B------:R-:W-:Y:S05]  /*3e50*/  BSYNC.RECONVERGENT B1 ;  /* 0x0000000000017941 */ /* 0x000fea0003800200 */
.L_x_121:
        /* <DEDUP_REMOVED lines=29> */
.L_x_131:
[----:B------:R-:W-:Y:S05]  /*4030*/  BSYNC.RECONVERGENT B2 ;  /* 0x0000000000027941 */ /* 0x000fea0003800200 */
.L_x_130:
[----:B------:R-:W1:Y:S02]  /*4040*/  F2F.F64.F32 R24, R8 ;  /* 0x0000000800187310 */ /* 0x000e640000201800 */
[----:B-1----:R-:W-:-:S08]  /*4050*/  DMUL R22, R24, R22 ;  /* 0x0000001618167228 */ /* 0x002fd00000000000 */
[----:B------:R-:W-:-:S06]  /*4060*/  DFMA R22, R38, R60, R22 ;  /* 0x0000003c2616722b */ /* 0x000fcc0000000016 */
[----:B------:R1:W2:Y:S05]  /*4070*/  F2F.F32.F64 R0, R22 ;  /* 0x0000001600007310 */ /* 0x0002aa0000301000 */
.L_x_129:
[----:B------:R-:W-:Y:S05]  /*4080*/  BSYNC.RECONVERGENT B1 ;  /* 0x0000000000017941 */ /* 0x000fea0003800200 */
.L_x_128:
[----:B------:R-:W-:Y:S01]  /*4090*/  ISETP.NE.AND P0, PT, R9, RZ, PT ;  /* 0x000000ff0900720c */ /* 0x000fe20003f05270 */
[----:B------:R-:W-:Y:S01]  /*40a0*/  BSSY.RECONVERGENT B1, `(.L_x_132) ;  /* 0x0000030000017945 */ /* 0x000fe20003800200 */
[----:B--2---:R-:W-:-:S11]  /*40b0*/  IMAD.MOV.U32 R36, RZ, RZ, R0 ;  /* 0x000000ffff247224 */ /* 0x004fd600078e0000 */
[----:B------:R-:W-:Y:S05]  /*40c0*/  @!P0 BRA `(.L_x_133) ;  /* 0x0000000000b48947 */ /* 0x000fea0003800000 */
[----:B------:R-:W-:Y:S01]  /*40d0*/  FSETP.NAN.AND P0, PT, |R0|, |R0|, PT ;  /* 0x400000000000720b */ /* 0x000fe20003f08200 */
[----:B------:R-:W-:-:S12]  /*40e0*/  IMAD.MOV.U32 R36, RZ, RZ, 0x7fffffff ;  /* 0x7fffffffff247424 */ /* 0x000fd800078e00ff */
[----:B------:R-:W-:Y:S05]  /*40f0*/  @P0 BRA `(.L_x_133) ;  /* 0x0000000000a80947 */ /* 0x000fea0003800000 */
[----:B-1----:R-:W1:Y:S01]  /*4100*/  F2F.F64.F32 R22, R0 ;  /* 0x0000000000167310 */ /* 0x002e620000201800 */
[----:B------:R-:W-:Y:S01]  /*4110*/  IMAD.MOV.U32 R24, RZ, RZ, 0x1 ;  /* 0x00000001ff187424 */ /* 0x000fe200078e00ff */
[----:B------:R-:W-:Y:S06]  /*4120*/  BSSY.RECONVERGENT B2, `(.L_x_134) ;  /* 0x0000020000027945 */ /* 0x000fec0003800200 */
[----:B------:R-:W2:Y:S01]  /*4130*/  MUFU.RCP64H R25, 6 ;  /* 0x4018000000197908 */ /* 0x000ea20000001800 */
[----:B-1----:R-:W-:-:S08]  /*4140*/  DMUL R22, R40, R22 ;  /* 0x0000001628167228 */ /* 0x002fd00000000000 */
[----:B------:R-:W-:Y:S01]  /*4150*/  DFMA R60, R50, R34, R22 ;  /* 0x00000022323c722b */ /* 0x000fe20000000016 */
[----:B------:R-:W-:Y:S02]  /*4160*/  IMAD.MOV.U32 R22, RZ, RZ, 0x0 ;  /* 0x00000000ff167424 */ /* 0x000fe400078e00ff */
[----:B------:R-:W-:-:S05]  /*4170*/  IMAD.MOV.U32 R23, RZ, RZ, 0x40180000 ;  /* 0x40180000ff177424 */ /* 0x000fca00078e00ff */
[----:B------:R-:W-:Y:S02]  /*4180*/  DFMA R58, R50, -R60, R34 ;  /* 0x8000003c323a722b */ /* 0x000fe40000000022 */
[----:B--2---:R-:W-:-:S06]  /*4190*/  DFMA R26, R24, -R22, 1 ;  /* 0x3ff00000181a742b */ /* 0x004fcc0000000816 */
        /* <DEDUP_REMOVED lines=19> */
[----:B------:R-:W-:Y:S01]  /*42d0*/  MOV R28, RZ ;  /* 0x000000ff001c7202 */ /* 0x000fe20000000f00 */
[----:B------:R-:W-:Y:S01]  /*42e0*/  IMAD.MOV.U32 R29, RZ, RZ, 0x40180000 ;  /* 0x40180000ff1d7424 */ /* 0x000fe200078e00ff */
[----:B------:R-:W-:-:S07]  /*42f0*/  MOV R0, 0x4310 ;  /* 0x0000431000007802 */ /* 0x000fce0000000f00 */
[----:B0-----:R-:W-:Y:S05]  /*4300*/  CALL.REL.NOINC `($__internal_2_$__cuda_sm20_div_rn_f64_full) ;  /* 0x0000000400087944 */ /* 0x001fea0003c00000 */
[----:B------:R-:W-:-:S07]  /*4310*/  IMAD.MOV.U32 R23, RZ, RZ, R13 ;  /* 0x000000ffff177224 */ /* 0x000fce00078e000d */
.L_x_135:
[----:B------:R-:W-:Y:S05]  /*4320*/  BSYNC.RECONVERGENT B2 ;  /* 0x0000000000027941 */ /* 0x000fea0003800200 */
.L_x_134:
[----:B------:R2:W3:Y:S01]  /*4330*/  F2F.F32.F64 R36, R22 ;  /* 0x0000001600247310 */ /* 0x0004e20000301000 */
[----:B------:R-:W-:Y:S01]  /*4340*/  IMAD.MOV.U32 R34, RZ, RZ, R60 ;  /* 0x000000ffff227224 */ /* 0x000fe200078e003c */
[----:B------:R-:W-:Y:S01]  /*4350*/  MOV R54, R38 ;  /* 0x0000002600367202 */ /* 0x000fe20000000f00 */
[----:B------:R-:W-:Y:S02]  /*4360*/  IMAD.MOV.U32 R35, RZ, RZ, R61 ;  /* 0x000000ffff237224 */ /* 0x000fe400078e003d */
[----:B------:R-:W-:Y:S02]  /*4370*/  IMAD.MOV.U32 R32, RZ, RZ, R58 ;  /* 0x000000ffff207224 */ /* 0x000fe400078e003a */
[----:B------:R-:W-:Y:S02]  /*4380*/  IMAD.MOV.U32 R33, RZ, RZ, R59 ;  /* 0x000000ffff217224 */ /* 0x000fe400078e003b */
[----:B------:R-:W-:-:S07]  /*4390*/  IMAD.MOV.U32 R55, RZ, RZ, R39 ;  /* 0x000000ffff377224 */ /* 0x000fce00078e0027 */
.L_x_133:
[----:B------:R-:W-:Y:S05]  /*43a0*/  BSYNC.RECONVERGENT B1 ;  /* 0x0000000000017941 */ /* 0x000fea0003800200 */
.L_x_132:
[----:B-12---:R-:W1:Y:S01]  /*43b0*/  LDC.64 R22, c[0x0][0x418] ;  /* 0x00010600ff167b82 */ /* 0x006e620000000a00 */
[----:B------:R-:W-:Y:S01]  /*43c0*/  IMAD.IADD R38, R10, 0x1, R11 ;  /* 0x000000010a267824 */ /* 0x000fe200078e020b */
[----:B------:R-:W-:Y:S01]  /*43d0*/  ISETP.GE.AND P0, PT, R11, R14, PT ;  /* 0x0000000e0b00720c */ /* 0x000fe20003f06270 */
[----:B------:R-:W-:Y:S02]  /*43e0*/  BSSY.RECONVERGENT B1, `(.L_x_136) ;  /* 0x000002d000017945 */ /* 0x000fe40003800200 */
[----:B-1----:R-:W-:-:S05]  /*43f0*/  IMAD.WIDE R22, R38, 0x4, R22 ;  /* 0x0000000426167825 */ /* 0x002fca00078e0216 */
[----:B---3--:R1:W-:Y:S05]  /*4400*/  STG.E desc[UR12][R22.64], R36 ;  /* 0x0000002416007986 */ /* 0x0083ea000c10190c */
[----:B------:R-:W-:Y:S05]  /*4410*/  @!P0 BRA `(.L_x_137) ;  /* 0x0000000000a48947 */ /* 0x000fea0003800000 */
[----:B------:R-:W-:Y:S02]  /*4420*/  IADD3 R0, PT, PT, R11, 0x1, -R5 ;  /* 0x000000010b007810 */ /* 0x000fe40007ffe805 */
[----:B------:R-:W-:Y:S02]  /*4430*/  CS2R R26, SRZ ;  /* 0x00000000001a7805 */ /* 0x000fe4000001ff00 */
[----:B------:R-:W-:-:S13]  /*4440*/  ISETP.GT.AND P0, PT, R0, R11, PT ;  /* 0x0000000b0000720c */ /* 0x000fda0003f04270 */
[----:B------:R-:W-:Y:S05]  /*4450*/  @P0 BRA `(.L_x_138) ;  /* 0x0000000000300947 */ /* 0x000fea0003800000 */
[----:B------:R-:W-:-:S07]  /*4460*/  CS2R R26, SRZ ;  /* 0x00000000001a7805 */ /* 0x000fce000001ff00 */
.L_x_139:
[----:B-1----:R-:W1:Y:S01]  /*4470*/  LDC.64 R22, c[0x0][0x418] ;  /* 0x00010600ff167b82 */ /* 0x002e620000000a00 */
[----:B------:R-:W-:-:S04]  /*4480*/  IMAD.IADD R13, R10, 0x1, R0 ;  /* 0x000000010a0d7824 */ /* 0x000fc800078e0200 */
[----:B-1----:R-:W-:-:S06]  /*4490*/  IMAD.WIDE R22, R13, 0x4, R22 ;  /* 0x000000040d167825 */ /* 0x002fcc00078e0216 */
[----:B------:R-:W2:Y:S02]  /*44a0*/  LDG.E R22, desc[UR12][R22.64] ;  /* 0x0000000c16167981 */ /* 0x000ea4000c1e1900 */
[----:B--2---:R-:W-:-:S13]  /*44b0*/  FSETP.NAN.AND P0, PT, |R22|, |R22|, PT ;  /* 0x400000161600720b */ /* 0x004fda0003f08200 */
[----:B------:R-:W-:Y:S05]  /*44c0*/  @P0 BRA `(.L_x_137) ;  /* 0x0000000000780947 */ /* 0x000fea0003800000 */
[----:B------:R-:W-:Y:S01]  /*44d0*/  VIADD R0, R0, 0x1 ;  /* 0x0000000100007836 */ /* 0x000fe20000000000 */
[----:B------:R-:W1:Y:S04]  /*44e0*/  F2F.F64.F32 R22, R22 ;  /* 0x0000001600167310 */ /* 0x000e680000201800 */
[----:B------:R-:W-:Y:S01]  /*44f0*/  ISETP.NE.AND P0, PT, R0, R37, PT ;  /* 0x000000250000720c */ /* 0x000fe20003f05270 */
[----:B-1----:R-:W-:-:S12]  /*4500*/  DADD R26, R22, R26 ;  /* 0x00000000161a7229 */ /* 0x002fd8000000001a */
[----:B------:R-:W-:Y:S05]  /*4510*/  @P0 BRA `(.L_x_139) ;  /* 0xfffffffc00d40947 */ /* 0x000fea000383ffff */
.L_x_138:
[----:B------:R-:W2:Y:S01]  /*4520*/  I2F.F64 R28, R5 ;  /* 0x00000005001c7312 */ /* 0x000ea20000201c00 */
[----:B-1----:R-:W-:Y:S01]  /*4530*/  IMAD.MOV.U32 R22, RZ, RZ, 0x1 ;  /* 0x00000001ff167424 */ /* 0x002fe200078e00ff */
[----:B------:R-:W-:Y:S01]  /*4540*/  FSETP.GEU.AND P1, PT, |R27|, 6.5827683646048100446e-37, PT ;  /* 0x036000001b00780b */ /* 0x000fe20003f2e200 */
[----:B------:R-:W-:Y:S05]  /*4550*/  BSSY.RECONVERGENT B2, `(.L_x_140) ;  /* 0x0000010000027945 */ /* 0x000fea0003800200 */
[----:B--2---:R-:W1:Y:S02]  /*4560*/  MUFU.RCP64H R23, R29 ;  /* 0x0000001d00177308 */ /* 0x004e640000001800 */
        /* <DEDUP_REMOVED lines=14> */
.L_x_141:
[----:B------:R-:W-:Y:S05]  /*4650*/  BSYNC.RECONVERGENT B2 ;  /* 0x0000000000027941 */ /* 0x000fea0003800200 */
.L_x_140:
[----:B------:R-:W1:Y:S01]  /*4660*/  LDC.64 R24, c[0x0][0x420] ;  /* 0x00010800ff187b82 */ /* 0x000e620000000a00 */
[----:B------:R-:W2:Y:S02]  /*4670*/  F2F.F32.F64 R23, R22 ;  /* 0x0000001600177310 */ /* 0x000ea40000301000 */
[----:B--2---:R-:W-:Y:S01]  /*4680*/  FADD R13, -R23, R36 ;  /* 0x00000024170d7221 */ /* 0x004fe20000000100 */
[----:B-1----:R-:W-:-:S05]  /*4690*/  IMAD.WIDE R38, R38, 0x4, R24 ;  /* 0x0000000426267825 */ /* 0x002fca00078e0218 */
[----:B------:R2:W-:Y:S02]  /*46a0*/  STG.E desc[UR12][R38.64], R13 ;  /* 0x0000000d26007986 */ /* 0x0005e4000c10190c */
.L_x_137:
[----:B------:R-:W-:Y:S05]  /*46b0*/  BSYNC.RECONVERGENT B1 ;  /* 0x0000000000017941 */ /* 0x000fea0003800200 */
.L_x_136:
[----:B------:R-:W3:Y:S01]  /*46c0*/  LDCU UR4, c[0x0][0x408] ;  /* 0x00008100ff0477ac */ /* 0x000ee20008000800 */
[C---:B------:R-:W-:Y:S01]  /*46d0*/  IADD3 R0, PT, PT, R11.reuse, 0x1, RZ ;  /* 0x000000010b007810 */ /* 0x040fe20007ffe0ff */
[----:B------:R-:W-:-:S04]  /*46e0*/  VIADD R37, R11, 0x2 ;  /* 0x000000020b257836 */ /* 0x000fc80000000000 */
[----:B------:R-:W-:Y:S01]  /*46f0*/  IMAD.MOV.U32 R11, RZ, RZ, R0 ;  /* 0x000000ffff0b7224 */ /* 0x000fe200078e0000 */
[----:B---3--:R-:W-:-:S13]  /*4700*/  ISETP.NE.AND P0, PT, R0, UR4, PT ;  /* 0x0000000400007c0c */ /* 0x008fda000bf05270 */
[----:B------:R-:W-:Y:S05]  /*4710*/  @P0 BRA `(.L_x_142) ;  /* 0xffffffe000900947 */ /* 0x000fea000383ffff */
[----:B------:R-:W-:Y:S05]  /*4720*/  EXIT ;  /* 0x000000000000794d */ /* 0x000fea0003800000 */
        .weak           $__internal_2_$__cuda_sm20_div_rn_f64_full
        .type           $__internal_2_$__cuda_sm20_div_rn_f64_full,@function
        .size           $__internal_2_$__cuda_sm20_div_rn_f64_full,($__internal_3_$__cuda_sm20_dsqrt_rn_f64_mediumpath_v1 - $__internal_2_$__cuda_sm20_div_rn_f64_full)
$__internal_2_$__cuda_sm20_div_rn_f64_full:
[C---:B------:R-:W-:Y:S01]  /*4730*/  FSETP.GEU.AND P0, PT, |R29|.reuse, 1.469367938527859385e-39, PT ;  /* 0x001000001d00780b */ /* 0x040fe20003f0e200 */
[----:B------:R-:W-:Y:S01]  /*4740*/  IMAD.MOV.U32 R24, RZ, RZ, 0x1 ;  /* 0x00000001ff187424 */ /* 0x000fe200078e00ff */
[----:B------:R-:W-:Y:S01]  /*4750*/  LOP3.LUT R30, R29, 0x800fffff, RZ, 0xc0, !PT ;  /* 0x800fffff1d1e7812 */ /* 0x000fe200078ec0ff */
[----:B------:R-:W-:Y:S01]  /*4760*/  IMAD.MOV.U32 R15, RZ, RZ, 0x1ca00000 ;  /* 0x1ca00000ff0f7424 */ /* 0x000fe200078e00ff */
[C---:B------:R-:W-:Y:S01]  /*4770*/  FSETP.GEU.AND P2, PT, |R27|.reuse, 1.469367938527859385e-39, PT ;  /* 0x001000001b00780b */ /* 0x040fe20003f4e200 */
[----:B------:R-:W-:Y:S01]  /*4780*/  BSSY.RECONVERGENT B0, `(.L_x_143) ;  /* 0x0000057000007945 */ /* 0x000fe20003800200 */
[----:B------:R-:W-:Y:S01]  /*4790*/  LOP3.LUT R31, R30, 0x3ff00000, RZ, 0xfc, !PT ;  /* 0x3ff000001e1f7812 */ /* 0x000fe200078efcff */
[----:B------:R-:W-:Y:S01]  /*47a0*/  IMAD.MOV.U32 R30, RZ, RZ, R28 ;  /* 0x000000ffff1e7224 */ /* 0x000fe200078e001c */
[----:B------:R-:W-:Y:S02]  /*47b0*/  LOP3.LUT R13, R27, 0x7ff00000, RZ, 0xc0, !PT ;  /* 0x7ff000001b0d7812 */ /* 0x000fe400078ec0ff */
[----:B------:R-:W-:-:S03]  /*47c0*/  LOP3.LUT R52, R29, 0x7ff00000, RZ, 0xc0, !PT ;  /* 0x7ff000001d347812 */ /* 0x000fc600078ec0ff */
[----:B------:R-:W-:Y:S01]  /*47d0*/  @!P0 DMUL R30, R28, 8.98846567431157953865e+307 ;  /* 0x7fe000001c1e8828 */ /* 0x000fe20000000000 */
[----:B------:R-:W-:-:S03]  /*47e0*/  ISETP.GE.U32.AND P1, PT, R13, R52, PT ;  /* 0x000000340d00720c */ /* 0x000fc60003f26070 */
[----:B------:R-:W-:Y:S02]  /*47f0*/  @!P2 LOP3.LUT R22, R29, 0x7ff00000, RZ, 0xc0, !PT ;  /* 0x7ff000001d16a812 */ /* 0x000fe400078ec0ff */
[----:B------:R-:W0:Y:S02]  /*4800*/  MUFU.RCP64H R25, R31 ;  /* 0x0000001f00197308 */ /* 0x000e240000001800 */
[----:B------:R-:W-:Y:S02]  /*4810*/  @!P2 ISETP.GE.U32.AND P3, PT, R13, R22, PT ;  /* 0x000000160d00a20c */ /* 0x000fe40003f66070 */
[----:B------:R-:W-:Y:S02]  /*4820*/  @!P0 LOP3.LUT R52, R31, 0x7ff00000, RZ, 0xc0, !PT ;  /* 0x7ff000001f348812 */ /* 0x000fe400078ec0ff */
[----:B------:R-:W-:-:S04]  /*4830*/  @!P2 SEL R17, R15, 0x63400000, !P3 ;  /* 0x634000000f11a807 */ /* 0x000fc80005800000 */
[----:B------:R-:W-:Y:S01]  /*4840*/  @!P2 LOP3.LUT R17, R17, 0x80000000, R27, 0xf8, !PT ;  /* 0x800000001111a812 */ /* 0x000fe200078ef81b */
[----:B0-----:R-:W-:-:S08]  /*4850*/  DFMA R66, R24, -R30, 1 ;  /* 0x3ff000001842742b */ /* 0x001fd0000000081e */
[----:B------:R-:W-:-:S08]  /*4860*/  DFMA R66, R66, R66, R66 ;  /* 0x000000424242722b */ /* 0x000fd00000000042 */
[----:B------:R-:W-:Y:S01]  /*4870*/  DFMA R22, R24, R66, R24 ;  /* 0x000000421816722b */ /* 0x000fe20000000018 */
[----:B------:R-:W-:Y:S01]  /*4880*/  SEL R25, R15, 0x63400000, !P1 ;  /* 0x634000000f197807 */ /* 0x000fe20004800000 */
[----:B------:R-:W-:Y:S01]  /*4890*/  IMAD.MOV.U32 R24, RZ, RZ, R26 ;  /* 0x000000ffff187224 */ /* 0x000fe200078e001a */
[----:B------:R-:W-:Y:S01]  /*48a0*/  @!P2 LOP3.LUT R67, R17, 0x100000, RZ, 0xfc, !PT ;  /* 0x001000001143a812 */ /* 0x000fe200078efcff */
[----:B------:R-:W-:Y:S01]  /*48b0*/  IMAD.MOV.U32 R17, RZ, RZ, R13 ;  /* 0x000000ffff117224 */ /* 0x000fe200078e000d */
[----:B------:R-:W-:Y:S02]  /*48c0*/  LOP3.LUT R25, R25, 0x800fffff, R27, 0xf8, !PT ;  /* 0x800fffff19197812 */ /* 0x000fe400078ef81b */
[----:B------:R-:W-:Y:S01]  /*48d0*/  @!P2 MOV R66, RZ ;  /* 0x000000ff0042a202 */ /* 0x000fe20000000f00 */
[----:B------:R-:W-:-:S05]  /*48e0*/  DFMA R70, R22, -R30, 1 ;  /* 0x3ff000001646742b */ /* 0x000fca000000081e */
[----:B------:R-:W-:-:S03]  /*48f0*/  @!P2 DFMA R24, R24, 2, -R66 ;  /* 0x400000001818a82b */ /* 0x000fc60000000842 */
[----:B------:R-:W-:-:S07]  /*4900*/  DFMA R70, R22, R70, R22 ;  /* 0x000000461646722b */ /* 0x000fce0000000016 */
[----:B------:R-:W-:Y:S01]  /*4910*/  @!P2 LOP3.LUT R17, R25, 0x7ff00000, RZ, 0xc0, !PT ;  /* 0x7ff000001911a812 */ /* 0x000fe200078ec0ff */
[----:B------:R-:W-:-:S04]  /*4920*/  DMUL R66, R70, R24 ;  /* 0x0000001846427228 */ /* 0x000fc80000000000 */
[----:B------:R-:W-:-:S04]  /*4930*/  VIADD R19, R17, 0xffffffff ;  /* 0xffffffff11137836 */ /* 0x000fc80000000000 */
[----:B------:R-:W-:Y:S01]  /*4940*/  DFMA R22, R66, -R30, R24 ;  /* 0x8000001e4216722b */ /* 0x000fe20000000018 */
[----:B------:R-:W-:Y:S01]  /*4950*/  ISETP.GT.U32.AND P0, PT, R19, 0x7feffffe, PT ;  /* 0x7feffffe1300780c */ /* 0x000fe20003f04070 */
[----:B------:R-:W-:-:S05]  /*4960*/  VIADD R19, R52, 0xffffffff ;  /* 0xffffffff34137836 */ /* 0x000fca0000000000 */
[----:B------:R-:W-:Y:S01]  /*4970*/  ISETP.GT.U32.OR P0, PT, R19, 0x7feffffe, P0 ;  /* 0x7feffffe1300780c */ /* 0x000fe20000704470 */
[----:B------:R-:W-:-:S12]  /*4980*/  DFMA R22, R70, R22, R66 ;  /* 0x000000164616722b */ /* 0x000fd80000000042 */
[----:B------:R-:W-:Y:S05]  /*4990*/  @P0 BRA `(.L_x_144) ;  /* 0x0000000000740947 */ /* 0x000fea0003800000 */
[----:B------:R-:W-:-:S04]  /*49a0*/  LOP3.LUT R26, R29, 0x7ff00000, RZ, 0xc0, !PT ;  /* 0x7ff000001d1a7812 */ /* 0x000fc800078ec0ff */
[CC--:B------:R-:W-:Y:S02]  /*49b0*/  VIADDMNMX R17, R13.reuse, -R26.reuse, 0xb9600000, !PT ;  /* 0xb96000000d117446 */ /* 0x0c0fe4000780091a */
[----:B------:R-:W-:Y:S02]  /*49c0*/  ISETP.GE.U32.AND P0, PT, R13, R26, PT ;  /* 0x0000001a0d00720c */ /* 0x000fe40003f06070 */
[----:B------:R-:W-:Y:S02]  /*49d0*/  VIMNMX R17, PT, PT, R17, 0x46a00000, PT ;  /* 0x46a0000011117848 */ /* 0x000fe40003fe0100 */
[----:B------:R-:W-:-:S05]  /*49e0*/  SEL R26, R15, 0x63400000, !P0 ;  /* 0x634000000f1a7807 */ /* 0x000fca0004000000 */
[----:B------:R-:W-:Y:S02]  /*49f0*/  IMAD.IADD R17, R17, 0x1, -R26 ;  /* 0x0000000111117824 */ /* 0x000fe400078e0a1a */
[----:B------:R-:W-:Y:S02]  /*4a00*/  IMAD.MOV.U32 R26, RZ, RZ, RZ ;  /* 0x000000ffff1a7224 */ /* 0x000fe400078e00ff */
[----:B------:R-:W-:-:S06]  /*4a10*/  VIADD R27, R17, 0x7fe00000 ;  /* 0x7fe00000111b7836 */ /* 0x000fcc0000000000 */
[----:B------:R-:W-:-:S10]  /*4a20*/  DMUL R66, R22, R26 ;  /* 0x0000001a16427228 */ /* 0x000fd40000000000 */
[----:B------:R-:W-:-:S13]  /*4a30*/  FSETP.GTU.AND P0, PT, |R67|, 1.469367938527859385e-39, PT ;  /* 0x001000004300780b */ /* 0x000fda0003f0c200 */
[----:B------:R-:W-:Y:S05]  /*4a40*/  @P0 BRA `(.L_x_145) ;  /* 0x0000000000a80947 */ /* 0x000fea0003800000 */
[----:B------:R-:W-:Y:S01]  /*4a50*/  DFMA R24, R22, -R30, R24 ;  /* 0x8000001e1618722b */ /* 0x000fe20000000018 */
[----:B------:R-:W-:-:S09]  /*4a60*/  MOV R26, RZ ;  /* 0x000000ff001a7202 */ /* 0x000fd20000000f00 */
[C---:B------:R-:W-:Y:S02]  /*4a70*/  FSETP.NEU.AND P0, PT, R25.reuse, RZ, PT ;  /* 0x000000ff1900720b */ /* 0x040fe40003f0d000 */
[----:B------:R-:W-:-:S04]  /*4a80*/  LOP3.LUT R28, R25, 0x80000000, R29, 0x48, !PT ;  /* 0x80000000191c7812 */ /* 0x000fc800078e481d */
[----:B------:R-:W-:-:S07]  /*4a90*/  LOP3.LUT R27, R28, R27, RZ, 0xfc, !PT ;  /* 0x0000001b1c1b7212 */ /* 0x000fce00078efcff */
[----:B------:R-:W-:Y:S05]  /*4aa0*/  @!P0 BRA `(.L_x_145) ;  /* 0x0000000000908947 */ /* 0x000fea0003800000 */
[----:B------:R-:W-:Y:S01]  /*4ab0*/  IMAD.MOV R25, RZ, RZ, -R17 ;  /* 0x000000ffff197224 */ /* 0x000fe200078e0a11 */
[----:B------:R-:W-:Y:S01]  /*4ac0*/  IADD3 R17, PT, PT, -R17, -0x43300000, RZ ;  /* 0xbcd0000011117810 */ /* 0x000fe20007ffe1ff */
[----:B------:R-:W-:-:S06]  /*4ad0*/  IMAD.MOV.U32 R24, RZ, RZ, RZ ;  /* 0x000000ffff187224 */ /* 0x000fcc00078e00ff */
        /* <DEDUP_REMOVED lines=9> */
.L_x_144:
        /* <DEDUP_REMOVED lines=17> */
.L_x_147:
[----:B------:R-:W-:Y:S01]  /*4c80*/  LOP3.LUT R13, R29, 0x80000, RZ, 0xfc, !PT ;  /* 0x000800001d0d7812 */ /* 0x000fe200078efcff */
[----:B------:R-:W-:-:S04]  /*4c90*/  IMAD.MOV.U32 R66, RZ, RZ, R28 ;  /* 0x000000ffff427224 */ /* 0x000fc800078e001c */
[----:B------:R-:W-:Y:S01]  /*4ca0*/  IMAD.MOV.U32 R67, RZ, RZ, R13 ;  /* 0x000000ffff437224 */ /* 0x000fe200078e000d */
[----:B------:R-:W-:Y:S06]  /*4cb0*/  BRA `(.L_x_145) ;  /* 0x00000000000c7947 */ /* 0x000fec0003800000 */
.L_x_146:
[----:B------:R-:W-:Y:S01]  /*4cc0*/  LOP3.LUT R13, R27, 0x80000, RZ, 0xfc, !PT ;  /* 0x000800001b0d7812 */ /* 0x000fe200078efcff */
[----:B------:R-:W-:-:S03]  /*4cd0*/  IMAD.MOV.U32 R66, RZ, RZ, R26 ;  /* 0x000000ffff427224 */ /* 0x000fc600078e001a */
[----:B------:R-:W-:-:S07]  /*4ce0*/  MOV R67, R13 ;  /* 0x0000000d00437202 */ /* 0x000fce0000000f00 */
.L_x_145:
[----:B------:R-:W-:Y:S05]  /*4cf0*/  BSYNC.RECONVERGENT B0 ;  /* 0x0000000000007941 */ /* 0x000fea0003800200 */
.L_x_143:
[----:B------:R-:W-:Y:S02]  /*4d00*/  IMAD.MOV.U32 R24, RZ, RZ, R0 ;  /* 0x000000ffff187224 */ /* 0x000fe400078e0000 */
[----:B------:R-:W-:Y:S02]  /*4d10*/  IMAD.MOV.U32 R25, RZ, RZ, 0x0 ;  /* 0x00000000ff197424 */ /* 0x000fe400078e00ff */
[----:B------:R-:W-:Y:S02]  /*4d20*/  IMAD.MOV.U32 R22, RZ, RZ, R66 ;  /* 0x000000ffff167224 */ /* 0x000fe400078e0042 */
[----:B------:R-:W-:Y:S01]  /*4d30*/  IMAD.MOV.U32 R13, RZ, RZ, R67 ;  /* 0x000000ffff0d7224 */ /* 0x000fe200078e0043 */
[----:B------:R-:W-:Y:S06]  /*4d40*/  RET.REL.NODEC R24 `(macz_batch_f32) ;  /* 0xffffffb018ac7950 */ /* 0x000fec0003c3ffff */
        .weak           $__internal_3_$__cuda_sm20_dsqrt_rn_f64_mediumpath_v1
        .type           $__internal_3_$__cuda_sm20_dsqrt_rn_f64_mediumpath_v1,@function
        .size           $__internal_3_$__cuda_sm20_dsqrt_rn_f64_mediumpath_v1,(.L_x_156 - $__internal_3_$__cuda_sm20_dsqrt_rn_f64_mediumpath_v1)
$__internal_3_$__cuda_sm20_dsqrt_rn_f64_mediumpath_v1:
[----:B------:R-:W-:Y:S01]  /*4d50*/  ISETP.GE.U32.AND P0, PT, R28, -0x3400000, PT ;  /* 0xfcc000001c00780c */ /* 0x000fe20003f06070 */
[----:B------:R-:W-:Y:S01]  /*4d60*/  BSSY.RECONVERGENT B2, `(.L_x_148) ;  /* 0x0000027000027945 */ /* 0x000fe20003800200 */
[----:B------:R-:W-:Y:S01]  /*4d70*/  IMAD.MOV.U32 R31, RZ, RZ, R19 ;  /* 0x000000ffff1f7224 */ /* 0x000fe200078e0013 */
[----:B------:R-:W-:Y:S01]  /*4d80*/  MOV R25, R15 ;  /* 0x0000000f00197202 */ /* 0x000fe20000000f00 */
[----:B------:R-:W-:Y:S02]  /*4d90*/  IMAD.MOV.U32 R27, RZ, RZ, R17 ;  /* 0x000000ffff1b7224 */ /* 0x000fe400078e0011 */
[----:B------:R-:W-:-:S07]  /*4da0*/  IMAD.MOV.U32 R23, RZ, RZ, R13 ;  /* 0x000000ffff177224 */ /* 0x000fce00078e000d */
        /* <DEDUP_REMOVED lines=9> */
.L_x_149:
[----:B------:R-:W-:-:S14]  /*4e40*/  DSETP.NE.AND P0, PT, R30, RZ, PT ;  /* 0x000000ff1e00722a */ /* 0x000fdc0003f05000 */
[----:B------:R-:W-:Y:S05]  /*4e50*/  @!P0 BRA `(.L_x_151) ;  /* 0x0000000000588947 */ /* 0x000fea0003800000 */
[----:B------:R-:W-:-:S13]  /*4e60*/  ISETP.GE.AND P0, PT, R31, RZ, PT ;  /* 0x000000ff1f00720c */ /* 0x000fda0003f06270 */
[----:B------:R-:W-:Y:S02]  /*4e70*/  @!P0 IMAD.MOV.U32 R22, RZ, RZ, 0x0 ;  /* 0x00000000ff168424 */ /* 0x000fe400078e00ff */
[----:B------:R-:W-:Y:S01]  /*4e80*/  @!P0 IMAD.MOV.U32 R23, RZ, RZ, -0x80000 ;  /* 0xfff80000ff178424 */ /* 0x000fe200078e00ff */
[----:B------:R-:W-:Y:S06]  /*4e90*/  @!P0 BRA `(.L_x_150) ;  /* 0x00000000004c8947 */ /* 0x000fec0003800000 */
[----:B------:R-:W-:-:S13]  /*4ea0*/  ISETP.GT.AND P0, PT, R31, 0x7fefffff, PT ;  /* 0x7fefffff1f00780c */ /* 0x000fda0003f04270 */
[----:B------:R-:W-:Y:S05]  /*4eb0*/  @P0 BRA `(.L_x_151) ;  /* 0x0000000000400947 */ /* 0x000fea0003800000 */
[----:B------:R-:W-:Y:S01]  /*4ec0*/  DMUL R30, R30, 8.11296384146066816958e+31 ;  /* 0x469000001e1e7828 */ /* 0x000fe20000000000 */
[----:B------:R-:W-:Y:S01]  /*4ed0*/  IMAD.MOV.U32 R26, RZ, RZ, RZ ;  /* 0x000000ffff1a7224 */ /* 0x000fe200078e00ff */
[----:B------:R-:W-:Y:S01]  /*4ee0*/  MOV R23, 0x3fd80000 ;  /* 0x3fd8000000177802 */ /* 0x000fe20000000f00 */
[----:B------:R-:W-:-:S03]  /*4ef0*/  IMAD.MOV.U32 R22, RZ, RZ, 0x0 ;  /* 0x00000000ff167424 */ /* 0x000fc600078e00ff */
[----:B------:R-:W0:Y:S02]  /*4f00*/  MUFU.RSQ64H R27, R31 ;  /* 0x0000001f001b7308 */ /* 0x000e240000001c00 */
[----:B0-----:R-:W-:-:S08]  /*4f10*/  DMUL R24, R26, R26 ;  /* 0x0000001a1a187228 */ /* 0x001fd00000000000 */
[----:B------:R-:W-:-:S08]  /*4f20*/  DFMA R24, R30, -R24, 1 ;  /* 0x3ff000001e18742b */ /* 0x000fd00000000818 */
[----:B------:R-:W-:Y:S02]  /*4f30*/  DFMA R22, R24, R22, 0.5 ;  /* 0x3fe000001816742b */ /* 0x000fe40000000016 */
[----:B------:R-:W-:-:S08]  /*4f40*/  DMUL R24, R26, R24 ;  /* 0x000000181a187228 */ /* 0x000fd00000000000 */
[----:B------:R-:W-:-:S08]  /*4f50*/  DFMA R24, R22, R24, R26 ;  /* 0x000000181618722b */ /* 0x000fd0000000001a */
[----:B------:R-:W-:Y:S02]  /*4f60*/  DMUL R22, R30, R24 ;  /* 0x000000181e167228 */ /* 0x000fe40000000000 */
[----:B------:R-:W-:-:S06]  /*4f70*/  VIADD R25, R25, 0xfff00000 ;  /* 0xfff0000019197836 */ /* 0x000fcc0000000000 */
[----:B------:R-:W-:-:S08]  /*4f80*/  DFMA R26, R22, -R22, R30 ;  /* 0x80000016161a722b */ /* 0x000fd0000000001e */
[----:B------:R-:W-:-:S10]  /*4f90*/  DFMA R22, R24, R26, R22 ;  /* 0x0000001a1816722b */ /* 0x000fd40000000016 */
[----:B------:R-:W-:Y:S01]  /*4fa0*/  VIADD R23, R23, 0xfcb00000 ;  /* 0xfcb0000017177836 */ /* 0x000fe20000000000 */
[----:B------:R-:W-:Y:S06]  /*4fb0*/  BRA `(.L_x_150) ;  /* 0x0000000000047947 */ /* 0x000fec0003800000 */
.L_x_151:
[----:B------:R-:W-:-:S11]  /*4fc0*/  DADD R22, R30, R30 ;  /* 0x000000001e167229 */ /* 0x000fd6000000001e */
.L_x_150:
[----:B------:R-:W-:Y:S05]  /*4fd0*/  BSYNC.RECONVERGENT B2 ;  /* 0x0000000000027941 */ /* 0x000fea0003800200 */
.L_x_148:
[----:B------:R-:W-:Y:S02]  /*4fe0*/  IMAD.MOV.U32 R24, RZ, RZ, R0 ;  /* 0x000000ffff187224 */ /* 0x000fe400078e0000 */
[----:B------:R-:W-:Y:S02]  /*4ff0*/  IMAD.MOV.U32 R25, RZ, RZ, 0x0 ;  /* 0x00000000ff197424 */ /* 0x000fe400078e00ff */
[----:B------:R-:W-:Y:S02]  /*5000*/  IMAD.MOV.U32 R13, RZ, RZ, R23 ;  /* 0x000000ffff0d7224 */ /* 0x000fe400078e0017 */
[----:B------:R-:W-:Y:S05]  /*5010*/  RET.REL.NODEC R24 `(macz_batch_f32) ;  /* 0xffffffac18f87950 */ /* 0x000fea0003c3ffff */
.L_x_152:
        /* <DEDUP_REMOVED lines=14> */
.L_x_156:


//--------------------- .nv.shared.reserved.0     --------------------------
	.section	.nv.shared.reserved.0,"aw",@nobits
	.weak		__nv_reservedSMEM_offset_0_alias
	.size		__nv_reservedSMEM_offset_0_alias, 0, 64
	.other		__nv_reservedSMEM_offset_0_alias,@"STO_CUDA_RESERVED_SHARED STV_DEFAULT"
__nv_reservedSMEM_offset_0_alias:
	.zero		0
	.zero		64


//--------------------- .nv.constant0.macz_many_series_one_param_time_major_f32 --------------------------
	.section	.nv.constant0.macz_many_series_one_param_time_major_f32,"a",@progbits
	.sectionflags	@""
	.align	4
.nv.constant0.macz_many_series_one_param_time_major_f32:
	.zero		1040


//--------------------- .nv.constant0.macz_batch_f32 --------------------------
	.section	.nv.constant0.macz_batch_f32,"a",@progbits
	.sectionflags	@""
	.align	4
.nv.constant0.macz_batch_f32:
	.zero		1064


//--------------------- SYMBOLS --------------------------

	.type		.nv.reservedSmem.offset0,@object
	.size		.nv.reservedSmem.offset0,0x4
